//
// Generated by NVIDIA NVVM Compiler
//
// Compiler Build ID: CL-36424714
// Cuda compilation tools, release 13.0, V13.0.88
// Based on NVVM 20.0.0
//

.version 9.0
.target sm_100
.address_size 64

	// .globl	_Z27gaussian_elimination_kernelPdS_ii

.visible .entry _Z27gaussian_elimination_kernelPdS_ii(
	.param .u64 .ptr .align 1 _Z27gaussian_elimination_kernelPdS_ii_param_0,
	.param .u64 .ptr .align 1 _Z27gaussian_elimination_kernelPdS_ii_param_1,
	.param .u32 _Z27gaussian_elimination_kernelPdS_ii_param_2,
	.param .u32 _Z27gaussian_elimination_kernelPdS_ii_param_3
)
{
	.reg .pred 	%p<11>;
	.reg .b32 	%r<47>;
	.reg .b64 	%rd<30>;
	.reg .b64 	%fd<68>;

	ld.param.u64 	%rd4, [_Z27gaussian_elimination_kernelPdS_ii_param_0];
	ld.param.u64 	%rd3, [_Z27gaussian_elimination_kernelPdS_ii_param_1];
	ld.param.u32 	%r24, [_Z27gaussian_elimination_kernelPdS_ii_param_2];
	ld.param.u32 	%r25, [_Z27gaussian_elimination_kernelPdS_ii_param_3];
	cvta.to.global.u64 	%rd1, %rd4;
	mov.u32 	%r26, %ctaid.x;
	mov.u32 	%r27, %ntid.x;
	mov.u32 	%r28, %tid.x;
	mad.lo.s32 	%r29, %r26, %r27, %r28;
	add.s32 	%r1, %r29, 1;
	add.s32 	%r2, %r1, %r25;
	setp.ge.s32 	%p1, %r2, %r24;
	@%p1 bra 	$L__BB0_14;
	mul.lo.s32 	%r3, %r2, %r24;
	add.s32 	%r40, %r3, %r25;
	mul.wide.s32 	%rd5, %r40, 8;
	add.s64 	%rd6, %rd1, %rd5;
	ld.global.f64 	%fd2, [%rd6];
	mul.lo.s32 	%r5, %r25, %r24;
	add.s32 	%r30, %r5, %r25;
	mul.wide.s32 	%rd7, %r30, 8;
	add.s64 	%rd8, %rd1, %rd7;
	ld.global.f64 	%fd3, [%rd8];
	div.rn.f64 	%fd1, %fd2, %fd3;
	setp.ge.s32 	%p2, %r25, %r24;
	@%p2 bra 	$L__BB0_13;
	sub.s32 	%r6, %r24, %r25;
	and.b32  	%r7, %r6, 7;
	sub.s32 	%r31, %r25, %r24;
	setp.gt.u32 	%p3, %r31, -8;
	mov.u32 	%r44, %r25;
	@%p3 bra 	$L__BB0_5;
	and.b32  	%r32, %r6, -8;
	neg.s32 	%r42, %r32;
	add.s64 	%rd2, %rd1, 32;
	mad.lo.s32 	%r41, %r25, %r24, %r25;
	mov.u32 	%r44, %r25;
$L__BB0_4:
	.pragma "nounroll";
	mul.wide.s32 	%rd9, %r41, 8;
	add.s64 	%rd10, %rd2, %rd9;
	mul.wide.s32 	%rd11, %r40, 8;
	add.s64 	%rd12, %rd2, %rd11;
	ld.global.f64 	%fd4, [%rd10+-32];
	mul.f64 	%fd5, %fd1, %fd4;
	ld.global.f64 	%fd6, [%rd12+-32];
	sub.f64 	%fd7, %fd6, %fd5;
	st.global.f64 	[%rd12+-32], %fd7;
	ld.global.f64 	%fd8, [%rd10+-24];
	mul.f64 	%fd9, %fd1, %fd8;
	ld.global.f64 	%fd10, [%rd12+-24];
	sub.f64 	%fd11, %fd10, %fd9;
	st.global.f64 	[%rd12+-24], %fd11;
	ld.global.f64 	%fd12, [%rd10+-16];
	mul.f64 	%fd13, %fd1, %fd12;
	ld.global.f64 	%fd14, [%rd12+-16];
	sub.f64 	%fd15, %fd14, %fd13;
	st.global.f64 	[%rd12+-16], %fd15;
	ld.global.f64 	%fd16, [%rd10+-8];
	mul.f64 	%fd17, %fd1, %fd16;
	ld.global.f64 	%fd18, [%rd12+-8];
	sub.f64 	%fd19, %fd18, %fd17;
	st.global.f64 	[%rd12+-8], %fd19;
	ld.global.f64 	%fd20, [%rd10];
	mul.f64 	%fd21, %fd1, %fd20;
	ld.global.f64 	%fd22, [%rd12];
	sub.f64 	%fd23, %fd22, %fd21;
	st.global.f64 	[%rd12], %fd23;
	ld.global.f64 	%fd24, [%rd10+8];
	mul.f64 	%fd25, %fd1, %fd24;
	ld.global.f64 	%fd26, [%rd12+8];
	sub.f64 	%fd27, %fd26, %fd25;
	st.global.f64 	[%rd12+8], %fd27;
	ld.global.f64 	%fd28, [%rd10+16];
	mul.f64 	%fd29, %fd1, %fd28;
	ld.global.f64 	%fd30, [%rd12+16];
	sub.f64 	%fd31, %fd30, %fd29;
	st.global.f64 	[%rd12+16], %fd31;
	ld.global.f64 	%fd32, [%rd10+24];
	mul.f64 	%fd33, %fd1, %fd32;
	ld.global.f64 	%fd34, [%rd12+24];
	sub.f64 	%fd35, %fd34, %fd33;
	st.global.f64 	[%rd12+24], %fd35;
	add.s32 	%r44, %r44, 8;
	add.s32 	%r42, %r42, 8;
	add.s32 	%r41, %r41, 8;
	add.s32 	%r40, %r40, 8;
	setp.ne.s32 	%p4, %r42, 0;
	@%p4 bra 	$L__BB0_4;
$L__BB0_5:
	setp.eq.s32 	%p5, %r7, 0;
	@%p5 bra 	$L__BB0_13;
	and.b32  	%r19, %r6, 3;
	setp.lt.u32 	%p6, %r7, 4;
	@%p6 bra 	$L__BB0_8;
	add.s32 	%r33, %r44, %r5;
	mul.wide.s32 	%rd13, %r33, 8;
	add.s64 	%rd14, %rd1, %rd13;
	ld.global.f64 	%fd36, [%rd14];
	mul.f64 	%fd37, %fd1, %fd36;
	add.s32 	%r34, %r44, %r3;
	mul.wide.s32 	%rd15, %r34, 8;
	add.s64 	%rd16, %rd1, %rd15;
	ld.global.f64 	%fd38, [%rd16];
	sub.f64 	%fd39, %fd38, %fd37;
	st.global.f64 	[%rd16], %fd39;
	ld.global.f64 	%fd40, [%rd14+8];
	mul.f64 	%fd41, %fd1, %fd40;
	ld.global.f64 	%fd42, [%rd16+8];
	sub.f64 	%fd43, %fd42, %fd41;
	st.global.f64 	[%rd16+8], %fd43;
	ld.global.f64 	%fd44, [%rd14+16];
	mul.f64 	%fd45, %fd1, %fd44;
	ld.global.f64 	%fd46, [%rd16+16];
	sub.f64 	%fd47, %fd46, %fd45;
	st.global.f64 	[%rd16+16], %fd47;
	ld.global.f64 	%fd48, [%rd14+24];
	mul.f64 	%fd49, %fd1, %fd48;
	ld.global.f64 	%fd50, [%rd16+24];
	sub.f64 	%fd51, %fd50, %fd49;
	st.global.f64 	[%rd16+24], %fd51;
	add.s32 	%r44, %r44, 4;
$L__BB0_8:
	setp.eq.s32 	%p7, %r19, 0;
	@%p7 bra 	$L__BB0_13;
	setp.eq.s32 	%p8, %r19, 1;
	@%p8 bra 	$L__BB0_11;
	add.s32 	%r35, %r44, %r5;
	mul.wide.s32 	%rd17, %r35, 8;
	add.s64 	%rd18, %rd1, %rd17;
	ld.global.f64 	%fd52, [%rd18];
	mul.f64 	%fd53, %fd1, %fd52;
	add.s32 	%r36, %r44, %r3;
	mul.wide.s32 	%rd19, %r36, 8;
	add.s64 	%rd20, %rd1, %rd19;
	ld.global.f64 	%fd54, [%rd20];
	sub.f64 	%fd55, %fd54, %fd53;
	st.global.f64 	[%rd20], %fd55;
	ld.global.f64 	%fd56, [%rd18+8];
	mul.f64 	%fd57, %fd1, %fd56;
	ld.global.f64 	%fd58, [%rd20+8];
	sub.f64 	%fd59, %fd58, %fd57;
	st.global.f64 	[%rd20+8], %fd59;
	add.s32 	%r44, %r44, 2;
$L__BB0_11:
	and.b32  	%r37, %r6, 1;
	setp.eq.b32 	%p9, %r37, 1;
	not.pred 	%p10, %p9;
	@%p10 bra 	$L__BB0_13;
	add.s32 	%r38, %r44, %r5;
	mul.wide.s32 	%rd21, %r38, 8;
	add.s64 	%rd22, %rd1, %rd21;
	ld.global.f64 	%fd60, [%rd22];
	mul.f64 	%fd61, %fd1, %fd60;
	add.s32 	%r39, %r44, %r3;
	mul.wide.s32 	%rd23, %r39, 8;
	add.s64 	%rd24, %rd1, %rd23;
	ld.global.f64 	%fd62, [%rd24];
	sub.f64 	%fd63, %fd62, %fd61;
	st.global.f64 	[%rd24], %fd63;
$L__BB0_13:
	cvta.to.global.u64 	%rd25, %rd3;
	mul.wide.s32 	%rd26, %r25, 8;
	add.s64 	%rd27, %rd25, %rd26;
	ld.global.f64 	%fd64, [%rd27];
	mul.f64 	%fd65, %fd1, %fd64;
	mul.wide.s32 	%rd28, %r1, 8;
	add.s64 	%rd29, %rd27, %rd28;
	ld.global.f64 	%fd66, [%rd29];
	sub.f64 	%fd67, %fd66, %fd65;
	st.global.f64 	[%rd29], %fd67;
$L__BB0_14:
	ret;

}
	// .globl	_Z24back_substitution_kernelPdS_S_i
.visible .entry _Z24back_substitution_kernelPdS_S_i(
	.param .u64 .ptr .align 1 _Z24back_substitution_kernelPdS_S_i_param_0,
	.param .u64 .ptr .align 1 _Z24back_substitution_kernelPdS_S_i_param_1,
	.param .u64 .ptr .align 1 _Z24back_substitution_kernelPdS_S_i_param_2,
	.param .u32 _Z24back_substitution_kernelPdS_S_i_param_3
)
{
	.reg .pred 	%p<11>;
	.reg .b32 	%r<56>;
	.reg .b64 	%rd<31>;
	.reg .b64 	%fd<141>;

	ld.param.u64 	%rd6, [_Z24back_substitution_kernelPdS_S_i_param_0];
	ld.param.u64 	%rd5, [_Z24back_substitution_kernelPdS_S_i_param_1];
	ld.param.u64 	%rd7, [_Z24back_substitution_kernelPdS_S_i_param_2];
	ld.param.u32 	%r34, [_Z24back_substitution_kernelPdS_S_i_param_3];
	cvta.to.global.u64 	%rd1, %rd7;
	cvta.to.global.u64 	%rd2, %rd6;
	mov.u32 	%r35, %ntid.x;
	mov.u32 	%r36, %ctaid.x;
	mul.lo.s32 	%r1, %r35, %r36;
	mov.u32 	%r2, %tid.x;
	add.s32 	%r3, %r1, %r2;
	setp.ge.s32 	%p1, %r3, %r34;
	@%p1 bra 	$L__BB1_16;
	cvta.to.global.u64 	%rd8, %rd5;
	mul.wide.s32 	%rd9, %r3, 8;
	add.s64 	%rd10, %rd8, %rd9;
	ld.global.f64 	%fd140, [%rd10];
	add.s32 	%r51, %r3, 1;
	setp.ge.s32 	%p2, %r51, %r34;
	@%p2 bra 	$L__BB1_15;
	mul.lo.s32 	%r5, %r34, %r3;
	not.b32 	%r37, %r1;
	add.s32 	%r38, %r34, %r37;
	sub.s32 	%r6, %r38, %r2;
	sub.s32 	%r39, %r34, %r3;
	add.s32 	%r40, %r39, -2;
	and.b32  	%r7, %r6, 15;
	setp.lt.u32 	%p3, %r40, 15;
	@%p3 bra 	$L__BB1_6;
	and.b32  	%r41, %r6, -16;
	neg.s32 	%r47, %r41;
	add.s64 	%rd3, %rd2, 64;
	add.s32 	%r42, %r3, %r5;
	add.s32 	%r46, %r42, 1;
	add.s64 	%rd4, %rd1, 64;
	mov.u32 	%r48, %r3;
$L__BB1_4:
	.pragma "nounroll";
	mul.wide.s32 	%rd11, %r46, 8;
	add.s64 	%rd12, %rd3, %rd11;
	mul.wide.s32 	%rd13, %r51, 8;
	add.s64 	%rd14, %rd4, %rd13;
	ld.global.f64 	%fd16, [%rd12+-64];
	ld.global.f64 	%fd17, [%rd14+-64];
	mul.f64 	%fd18, %fd16, %fd17;
	sub.f64 	%fd19, %fd140, %fd18;
	ld.global.f64 	%fd20, [%rd12+-56];
	ld.global.f64 	%fd21, [%rd14+-56];
	mul.f64 	%fd22, %fd20, %fd21;
	sub.f64 	%fd23, %fd19, %fd22;
	ld.global.f64 	%fd24, [%rd12+-48];
	ld.global.f64 	%fd25, [%rd14+-48];
	mul.f64 	%fd26, %fd24, %fd25;
	sub.f64 	%fd27, %fd23, %fd26;
	ld.global.f64 	%fd28, [%rd12+-40];
	ld.global.f64 	%fd29, [%rd14+-40];
	mul.f64 	%fd30, %fd28, %fd29;
	sub.f64 	%fd31, %fd27, %fd30;
	ld.global.f64 	%fd32, [%rd12+-32];
	ld.global.f64 	%fd33, [%rd14+-32];
	mul.f64 	%fd34, %fd32, %fd33;
	sub.f64 	%fd35, %fd31, %fd34;
	ld.global.f64 	%fd36, [%rd12+-24];
	ld.global.f64 	%fd37, [%rd14+-24];
	mul.f64 	%fd38, %fd36, %fd37;
	sub.f64 	%fd39, %fd35, %fd38;
	ld.global.f64 	%fd40, [%rd12+-16];
	ld.global.f64 	%fd41, [%rd14+-16];
	mul.f64 	%fd42, %fd40, %fd41;
	sub.f64 	%fd43, %fd39, %fd42;
	ld.global.f64 	%fd44, [%rd12+-8];
	ld.global.f64 	%fd45, [%rd14+-8];
	mul.f64 	%fd46, %fd44, %fd45;
	sub.f64 	%fd47, %fd43, %fd46;
	ld.global.f64 	%fd48, [%rd12];
	ld.global.f64 	%fd49, [%rd14];
	mul.f64 	%fd50, %fd48, %fd49;
	sub.f64 	%fd51, %fd47, %fd50;
	ld.global.f64 	%fd52, [%rd12+8];
	ld.global.f64 	%fd53, [%rd14+8];
	mul.f64 	%fd54, %fd52, %fd53;
	sub.f64 	%fd55, %fd51, %fd54;
	ld.global.f64 	%fd56, [%rd12+16];
	ld.global.f64 	%fd57, [%rd14+16];
	mul.f64 	%fd58, %fd56, %fd57;
	sub.f64 	%fd59, %fd55, %fd58;
	ld.global.f64 	%fd60, [%rd12+24];
	ld.global.f64 	%fd61, [%rd14+24];
	mul.f64 	%fd62, %fd60, %fd61;
	sub.f64 	%fd63, %fd59, %fd62;
	ld.global.f64 	%fd64, [%rd12+32];
	ld.global.f64 	%fd65, [%rd14+32];
	mul.f64 	%fd66, %fd64, %fd65;
	sub.f64 	%fd67, %fd63, %fd66;
	ld.global.f64 	%fd68, [%rd12+40];
	ld.global.f64 	%fd69, [%rd14+40];
	mul.f64 	%fd70, %fd68, %fd69;
	sub.f64 	%fd71, %fd67, %fd70;
	ld.global.f64 	%fd72, [%rd12+48];
	ld.global.f64 	%fd73, [%rd14+48];
	mul.f64 	%fd74, %fd72, %fd73;
	sub.f64 	%fd75, %fd71, %fd74;
	ld.global.f64 	%fd76, [%rd12+56];
	ld.global.f64 	%fd77, [%rd14+56];
	mul.f64 	%fd78, %fd76, %fd77;
	sub.f64 	%fd140, %fd75, %fd78;
	add.s32 	%r51, %r51, 16;
	add.s32 	%r48, %r48, 16;
	add.s32 	%r47, %r47, 16;
	add.s32 	%r46, %r46, 16;
	setp.ne.s32 	%p4, %r47, 0;
	@%p4 bra 	$L__BB1_4;
	add.s32 	%r51, %r48, 1;
$L__BB1_6:
	setp.eq.s32 	%p5, %r7, 0;
	@%p5 bra 	$L__BB1_15;
	and.b32  	%r20, %r6, 7;
	setp.lt.u32 	%p6, %r7, 8;
	@%p6 bra 	$L__BB1_9;
	add.s32 	%r43, %r51, %r5;
	mul.wide.s32 	%rd15, %r43, 8;
	add.s64 	%rd16, %rd2, %rd15;
	ld.global.f64 	%fd80, [%rd16];
	mul.wide.s32 	%rd17, %r51, 8;
	add.s64 	%rd18, %rd1, %rd17;
	ld.global.f64 	%fd81, [%rd18];
	mul.f64 	%fd82, %fd80, %fd81;
	sub.f64 	%fd83, %fd140, %fd82;
	ld.global.f64 	%fd84, [%rd16+8];
	ld.global.f64 	%fd85, [%rd18+8];
	mul.f64 	%fd86, %fd84, %fd85;
	sub.f64 	%fd87, %fd83, %fd86;
	ld.global.f64 	%fd88, [%rd16+16];
	ld.global.f64 	%fd89, [%rd18+16];
	mul.f64 	%fd90, %fd88, %fd89;
	sub.f64 	%fd91, %fd87, %fd90;
	ld.global.f64 	%fd92, [%rd16+24];
	ld.global.f64 	%fd93, [%rd18+24];
	mul.f64 	%fd94, %fd92, %fd93;
	sub.f64 	%fd95, %fd91, %fd94;
	ld.global.f64 	%fd96, [%rd16+32];
	ld.global.f64 	%fd97, [%rd18+32];
	mul.f64 	%fd98, %fd96, %fd97;
	sub.f64 	%fd99, %fd95, %fd98;
	ld.global.f64 	%fd100, [%rd16+40];
	ld.global.f64 	%fd101, [%rd18+40];
	mul.f64 	%fd102, %fd100, %fd101;
	sub.f64 	%fd103, %fd99, %fd102;
	ld.global.f64 	%fd104, [%rd16+48];
	ld.global.f64 	%fd105, [%rd18+48];
	mul.f64 	%fd106, %fd104, %fd105;
	sub.f64 	%fd107, %fd103, %fd106;
	ld.global.f64 	%fd108, [%rd16+56];
	ld.global.f64 	%fd109, [%rd18+56];
	mul.f64 	%fd110, %fd108, %fd109;
	sub.f64 	%fd140, %fd107, %fd110;
	add.s32 	%r51, %r51, 8;
$L__BB1_9:
	setp.eq.s32 	%p7, %r20, 0;
	@%p7 bra 	$L__BB1_15;
	and.b32  	%r23, %r6, 3;
	setp.lt.u32 	%p8, %r20, 4;
	@%p8 bra 	$L__BB1_12;
	add.s32 	%r44, %r51, %r5;
	mul.wide.s32 	%rd19, %r44, 8;
	add.s64 	%rd20, %rd2, %rd19;
	ld.global.f64 	%fd112, [%rd20];
	mul.wide.s32 	%rd21, %r51, 8;
	add.s64 	%rd22, %rd1, %rd21;
	ld.global.f64 	%fd113, [%rd22];
	mul.f64 	%fd114, %fd112, %fd113;
	sub.f64 	%fd115, %fd140, %fd114;
	ld.global.f64 	%fd116, [%rd20+8];
	ld.global.f64 	%fd117, [%rd22+8];
	mul.f64 	%fd118, %fd116, %fd117;
	sub.f64 	%fd119, %fd115, %fd118;
	ld.global.f64 	%fd120, [%rd20+16];
	ld.global.f64 	%fd121, [%rd22+16];
	mul.f64 	%fd122, %fd120, %fd121;
	sub.f64 	%fd123, %fd119, %fd122;
	ld.global.f64 	%fd124, [%rd20+24];
	ld.global.f64 	%fd125, [%rd22+24];
	mul.f64 	%fd126, %fd124, %fd125;
	sub.f64 	%fd140, %fd123, %fd126;
	add.s32 	%r51, %r51, 4;
$L__BB1_12:
	setp.eq.s32 	%p9, %r23, 0;
	@%p9 bra 	$L__BB1_15;
	add.s32 	%r54, %r51, %r5;
	neg.s32 	%r53, %r23;
$L__BB1_14:
	.pragma "nounroll";
	mul.wide.s32 	%rd23, %r51, 8;
	add.s64 	%rd24, %rd1, %rd23;
	mul.wide.s32 	%rd25, %r54, 8;
	add.s64 	%rd26, %rd2, %rd25;
	ld.global.f64 	%fd127, [%rd26];
	ld.global.f64 	%fd128, [%rd24];
	mul.f64 	%fd129, %fd127, %fd128;
	sub.f64 	%fd140, %fd140, %fd129;
	add.s32 	%r51, %r51, 1;
	add.s32 	%r54, %r54, 1;
	add.s32 	%r53, %r53, 1;
	setp.ne.s32 	%p10, %r53, 0;
	@%p10 bra 	$L__BB1_14;
$L__BB1_15:
	mad.lo.s32 	%r45, %r34, %r3, %r3;
	mul.wide.s32 	%rd27, %r45, 8;
	add.s64 	%rd28, %rd2, %rd27;
	ld.global.f64 	%fd130, [%rd28];
	div.rn.f64 	%fd131, %fd140, %fd130;
	add.s64 	%rd30, %rd1, %rd9;
	st.global.f64 	[%rd30], %fd131;
$L__BB1_16:
	ret;

}


// ===== COMPILED SASS (sm_100) =====

	.target	sm_100

	.elftype	@"ET_EXEC"


//--------------------- .note.nv.tkinfo           --------------------------
	.section	.note.nv.tkinfo,"",@"SHT_NOTE"
	.sectionflags	@"SHF_NOTE_NV_TKINFO"
	.tkinfo
        /*0018*/ 	.word	0x00000002
        /*0030*/ 	.string	""
        /*0030*/ 	.string	"ptxas"
        /*0030*/ 	.string	"Cuda compilation tools, release 13.0, V13.0.88"
        /*0030*/ 	.string	"Build cuda_13.0.r13.0/compiler.36424714_0"
        /*0030*/ 	.string	"-arch sm_100 -m 64 "



//--------------------- .note.nv.cuinfo           --------------------------
	.section	.note.nv.cuinfo,"",@"SHT_NOTE"
	.sectionflags	@"SHF_NOTE_NV_CUINFO"
        /*0018*/ 	.short	0x0002
        /*001a*/ 	.short	0x0064
        /*001c*/ 	.short	0x0082
	.zero		2


//--------------------- .nv.info                  --------------------------
	.section	.nv.info,"",@"SHT_CUDA_INFO"
	.align	4


	//----- nvinfo : EIATTR_REGCOUNT
	.align		4
        /*0000*/ 	.byte	0x04, 0x2f
        /*0002*/ 	.short	(.L_1 - .L_0)
	.align		4
.L_0:
        /*0004*/ 	.word	index@(_Z27gaussian_elimination_kernelPdS_ii)
        /*0008*/ 	.word	0x00000020


	//----- nvinfo : EIATTR_FRAME_SIZE
	.align		4
.L_1:
        /*000c*/ 	.byte	0x04, 0x11
        /*000e*/ 	.short	(.L_3 - .L_2)
	.align		4
.L_2:
        /*0010*/ 	.word	index@($__internal_1_$__cuda_sm20_div_rn_f64_full)
        /*0014*/ 	.word	0x00000000


	//----- nvinfo : EIATTR_FRAME_SIZE
	.align		4
.L_3:
        /*0018*/ 	.byte	0x04, 0x11
        /*001a*/ 	.short	(.L_5 - .L_4)
	.align		4
.L_4:
        /*001c*/ 	.word	index@(_Z27gaussian_elimination_kernelPdS_ii)
        /*0020*/ 	.word	0x00000000


	//----- nvinfo : EIATTR_REGCOUNT
	.align		4
.L_5:
        /*0024*/ 	.byte	0x04, 0x2f
        /*0026*/ 	.short	(.L_7 - .L_6)
	.align		4
.L_6:
        /*0028*/ 	.word	index@(_Z24back_substitution_kernelPdS_S_i)
        /*002c*/ 	.word	0x00000020


	//----- nvinfo : EIATTR_FRAME_SIZE
	.align		4
.L_7:
        /*0030*/ 	.byte	0x04, 0x11
        /*0032*/ 	.short	(.L_9 - .L_8)
	.align		4
.L_8:
        /*0034*/ 	.word	index@($__internal_0_$__cuda_sm20_div_rn_f64_full)
        /*0038*/ 	.word	0x00000000


	//----- nvinfo : EIATTR_FRAME_SIZE
	.align		4
.L_9:
        /*003c*/ 	.byte	0x04, 0x11
        /*003e*/ 	.short	(.L_11 - .L_10)
	.align		4
.L_10:
        /*0040*/ 	.word	index@(_Z24back_substitution_kernelPdS_S_i)
        /*0044*/ 	.word	0x00000000


	//----- nvinfo : EIATTR_MIN_STACK_SIZE
	.align		4
.L_11:
        /*0048*/ 	.byte	0x04, 0x12
        /*004a*/ 	.short	(.L_13 - .L_12)
	.align		4
.L_12:
        /*004c*/ 	.word	index@(_Z24back_substitution_kernelPdS_S_i)
        /*0050*/ 	.word	0x00000000


	//----- nvinfo : EIATTR_MIN_STACK_SIZE
	.align		4
.L_13:
        /*0054*/ 	.byte	0x04, 0x12
        /*0056*/ 	.short	(.L_15 - .L_14)
	.align		4
.L_14:
        /*0058*/ 	.word	index@(_Z27gaussian_elimination_kernelPdS_ii)
        /*005c*/ 	.word	0x00000000
.L_15:


//--------------------- .nv.compat                --------------------------
	.section	.nv.compat,"",@"SHT_CUDA_COMPAT_INFO"
	.align	4
        /*0000*/ 	.byte	0x02, 0x09, 0x00, 0x00, 0x02, 0x02, 0x01, 0x00, 0x02, 0x05, 0x05, 0x00, 0x03, 0x07, 0x01, 0x01
        /*0010*/ 	.byte	0x02, 0x03, 0x00, 0x00, 0x02, 0x06, 0x01, 0x00, 0x04, 0x0b, 0x08, 0x00, 0x01, 0x00, 0x00, 0x00
        /*0020*/ 	.byte	0x00, 0x00, 0x00, 0x00


//--------------------- .nv.info._Z24back_substitution_kernelPdS_S_i --------------------------
	.section	.nv.info._Z24back_substitution_kernelPdS_S_i,"",@"SHT_CUDA_INFO"
	.sectionflags	@""
	.align	4


	//----- nvinfo : EIATTR_CUDA_API_VERSION
	.align		4
        /*0000*/ 	.byte	0x04, 0x37
        /*0002*/ 	.short	(.L_17 - .L_16)
.L_16:
        /*0004*/ 	.word	0x00000082


	//----- nvinfo : EIATTR_KPARAM_INFO
	.align		4
.L_17:
        /*0008*/ 	.byte	0x04, 0x17
        /*000a*/ 	.short	(.L_19 - .L_18)
.L_18:
        /*000c*/ 	.word	0x00000000
        /*0010*/ 	.short	0x0003
        /*0012*/ 	.short	0x0018
        /*0014*/ 	.byte	0x00, 0xf0, 0x11, 0x00


	//----- nvinfo : EIATTR_KPARAM_INFO
	.align		4
.L_19:
        /*0018*/ 	.byte	0x04, 0x17
        /*001a*/ 	.short	(.L_21 - .L_20)
.L_20:
        /*001c*/ 	.word	0x00000000
        /*0020*/ 	.short	0x0002
        /*0022*/ 	.short	0x0010
        /*0024*/ 	.byte	0x00, 0xf5, 0x21, 0x00


	//----- nvinfo : EIATTR_KPARAM_INFO
	.align		4
.L_21:
        /*0028*/ 	.byte	0x04, 0x17
        /*002a*/ 	.short	(.L_23 - .L_22)
.L_22:
        /*002c*/ 	.word	0x00000000
        /*0030*/ 	.short	0x0001
        /*0032*/ 	.short	0x0008
        /*0034*/ 	.byte	0x00, 0xf5, 0x21, 0x00


	//----- nvinfo : EIATTR_KPARAM_INFO
	.align		4
.L_23:
        /*0038*/ 	.byte	0x04, 0x17
        /*003a*/ 	.short	(.L_25 - .L_24)
.L_24:
        /*003c*/ 	.word	0x00000000
        /*0040*/ 	.short	0x0000
        /*0042*/ 	.short	0x0000
        /*0044*/ 	.byte	0x00, 0xf5, 0x21, 0x00


	//----- nvinfo : EIATTR_SPARSE_MMA_MASK
	.align		4
.L_25:
        /*0048*/ 	.byte	0x03, 0x50
        /*004a*/ 	.short	0x0000


	//----- nvinfo : EIATTR_MAXREG_COUNT
	.align		4
        /*004c*/ 	.byte	0x03, 0x1b
        /*004e*/ 	.short	0x00ff


	//----- nvinfo : EIATTR_MERCURY_ISA_VERSION
	.align		4
        /*0050*/ 	.byte	0x03, 0x5f
        /*0052*/ 	.short	0x0101


	//----- nvinfo : EIATTR_VRC_CTA_INIT_COUNT
	.align		4
        /*0054*/ 	.byte	0x02, 0x4a
	.zero		1
	.zero		1


	//----- nvinfo : EIATTR_EXIT_INSTR_OFFSETS
	.align		4
        /*0058*/ 	.byte	0x04, 0x1c
        /*005a*/ 	.short	(.L_27 - .L_26)


	//   ....[0]....
.L_26:
        /*005c*/ 	.word	0x00000080


	//   ....[1]....
        /*0060*/ 	.word	0x00000cb0


	//----- nvinfo : EIATTR_CRS_STACK_SIZE
	.align		4
.L_27:
        /*0064*/ 	.byte	0x04, 0x1e
        /*0066*/ 	.short	(.L_29 - .L_28)
.L_28:
        /*0068*/ 	.word	0x00000000


	//----- nvinfo : EIATTR_CBANK_PARAM_SIZE
	.align		4
.L_29:
        /*006c*/ 	.byte	0x03, 0x19
        /*006e*/ 	.short	0x001c


	//----- nvinfo : EIATTR_PARAM_CBANK
	.align		4
        /*0070*/ 	.byte	0x04, 0x0a
        /*0072*/ 	.short	(.L_31 - .L_30)
	.align		4
.L_30:
        /*0074*/ 	.word	index@(.nv.constant0._Z24back_substitution_kernelPdS_S_i)
        /*0078*/ 	.short	0x0380
        /*007a*/ 	.short	0x001c


	//----- nvinfo : EIATTR_SW_WAR
	.align		4
.L_31:
        /*007c*/ 	.byte	0x04, 0x36
        /*007e*/ 	.short	(.L_33 - .L_32)
.L_32:
        /*0080*/ 	.word	0x00000008
.L_33:


//--------------------- .nv.info._Z27gaussian_elimination_kernelPdS_ii --------------------------
	.section	.nv.info._Z27gaussian_elimination_kernelPdS_ii,"",@"SHT_CUDA_INFO"
	.sectionflags	@""
	.align	4


	//----- nvinfo : EIATTR_CUDA_API_VERSION
	.align		4
        /*0000*/ 	.byte	0x04, 0x37
        /*0002*/ 	.short	(.L_35 - .L_34)
.L_34:
        /*0004*/ 	.word	0x00000082


	//----- nvinfo : EIATTR_KPARAM_INFO
	.align		4
.L_35:
        /*0008*/ 	.byte	0x04, 0x17
        /*000a*/ 	.short	(.L_37 - .L_36)
.L_36:
        /*000c*/ 	.word	0x00000000
        /*0010*/ 	.short	0x0003
        /*0012*/ 	.short	0x0014
        /*0014*/ 	.byte	0x00, 0xf0, 0x11, 0x00


	//----- nvinfo : EIATTR_KPARAM_INFO
	.align		4
.L_37:
        /*0018*/ 	.byte	0x04, 0x17
        /*001a*/ 	.short	(.L_39 - .L_38)
.L_38:
        /*001c*/ 	.word	0x00000000
        /*0020*/ 	.short	0x0002
        /*0022*/ 	.short	0x0010
        /*0024*/ 	.byte	0x00, 0xf0, 0x11, 0x00


	//----- nvinfo : EIATTR_KPARAM_INFO
	.align		4
.L_39:
        /*0028*/ 	.byte	0x04, 0x17
        /*002a*/ 	.short	(.L_41 - .L_40)
.L_40:
        /*002c*/ 	.word	0x00000000
        /*0030*/ 	.short	0x0001
        /*0032*/ 	.short	0x0008
        /*0034*/ 	.byte	0x00, 0xf5, 0x21, 0x00


	//----- nvinfo : EIATTR_KPARAM_INFO
	.align		4
.L_41:
        /*0038*/ 	.byte	0x04, 0x17
        /*003a*/ 	.short	(.L_43 - .L_42)
.L_42:
        /*003c*/ 	.word	0x00000000
        /*0040*/ 	.short	0x0000
        /*0042*/ 	.short	0x0000
        /*0044*/ 	.byte	0x00, 0xf5, 0x21, 0x00


	//----- nvinfo : EIATTR_SPARSE_MMA_MASK
	.align		4
.L_43:
        /*0048*/ 	.byte	0x03, 0x50
        /*004a*/ 	.short	0x0000


	//----- nvinfo : EIATTR_MAXREG_COUNT
	.align		4
        /*004c*/ 	.byte	0x03, 0x1b
        /*004e*/ 	.short	0x00ff


	//----- nvinfo : EIATTR_MERCURY_ISA_VERSION
	.align		4
        /*0050*/ 	.byte	0x03, 0x5f
        /*0052*/ 	.short	0x0101


	//----- nvinfo : EIATTR_VRC_CTA_INIT_COUNT
	.align		4
        /*0054*/ 	.byte	0x02, 0x4a
	.zero		1
	.zero		1


	//----- nvinfo : EIATTR_EXIT_INSTR_OFFSETS
	.align		4
        /*0058*/ 	.byte	0x04, 0x1c
        /*005a*/ 	.short	(.L_45 - .L_44)


	//   ....[0]....
.L_44:
        /*005c*/ 	.word	0x00000090


	//   ....[1]....
        /*0060*/ 	.word	0x000009d0


	//----- nvinfo : EIATTR_CRS_STACK_SIZE
	.align		4
.L_45:
        /*0064*/ 	.byte	0x04, 0x1e
        /*0066*/ 	.short	(.L_47 - .L_46)
.L_46:
        /*0068*/ 	.word	0x00000000


	//----- nvinfo : EIATTR_CBANK_PARAM_SIZE
	.align		4
.L_47:
        /*006c*/ 	.byte	0x03, 0x19
        /*006e*/ 	.short	0x0018


	//----- nvinfo : EIATTR_PARAM_CBANK
	.align		4
        /*0070*/ 	.byte	0x04, 0x0a
        /*0072*/ 	.short	(.L_49 - .L_48)
	.align		4
.L_48:
        /*0074*/ 	.word	index@(.nv.constant0._Z27gaussian_elimination_kernelPdS_ii)
        /*0078*/ 	.short	0x0380
        /*007a*/ 	.short	0x0018


	//----- nvinfo : EIATTR_SW_WAR
	.align		4
.L_49:
        /*007c*/ 	.byte	0x04, 0x36
        /*007e*/ 	.short	(.L_51 - .L_50)
.L_50:
        /*0080*/ 	.word	0x00000008
.L_51:


//--------------------- .nv.callgraph             --------------------------
	.section	.nv.callgraph,"",@"SHT_CUDA_CALLGRAPH"
	.align	4
	.sectionentsize	8
	.align		4
        /*0000*/ 	.word	0x00000000
	.align		4
        /*0004*/ 	.word	0xffffffff
	.align		4
        /*0008*/ 	.word	0x00000000
	.align		4
        /*000c*/ 	.word	0xfffffffe
	.align		4
        /*0010*/ 	.word	0x00000000
	.align		4
        /*0014*/ 	.word	0xfffffffd
	.align		4
        /*0018*/ 	.word	0x00000000
	.align		4
        /*001c*/ 	.word	0xfffffffc


//--------------------- .text._Z24back_substitution_kernelPdS_S_i --------------------------
	.section	.text._Z24back_substitution_kernelPdS_S_i,"ax",@progbits
	.align	128
        .global         _Z24back_substitution_kernelPdS_S_i
        .type           _Z24back_substitution_kernelPdS_S_i,@function
        .size           _Z24back_substitution_kernelPdS_S_i,(.L_x_31 - _Z24back_substitution_kernelPdS_S_i)
        .other          _Z24back_substitution_kernelPdS_S_i,@"STO_CUDA_ENTRY STV_DEFAULT"
_Z24back_substitution_kernelPdS_S_i:
.text._Z24back_substitution_kernelPdS_S_i:
[----:B------:R-:W-:Y:S01]  /*0000*/  LDC R1, c[0x0][0x37c] ;  /* 0x0000df00ff017b82 */ /* 0x000fe20000000800 */
[----:B------:R-:W0:Y:S07]  /*0010*/  S2R R5, SR_TID.X ;  /* 0x0000000000057919 */ /* 0x000e2e0000002100 */
[----:B------:R-:W1:Y:S01]  /*0020*/  S2UR UR5, SR_CTAID.X ;  /* 0x00000000000579c3 */ /* 0x000e620000002500 */
[----:B------:R-:W1:Y:S07]  /*0030*/  LDCU UR4, c[0x0][0x360] ;  /* 0x00006c00ff0477ac */ /* 0x000e6e0008000800 */
[----:B------:R-:W2:Y:S01]  /*0040*/  LDC R0, c[0x0][0x398] ;  /* 0x0000e600ff007b82 */ /* 0x000ea20000000800 */
[----:B-1----:R-:W-:-:S06]  /*0050*/  UIMAD UR4, UR4, UR5, URZ ;  /* 0x00000005040472a4 */ /* 0x002fcc000f8e02ff */
[----:B0-----:R-:W-:-:S05]  /*0060*/  VIADD R3, R5, UR4 ;  /* 0x0000000405037c36 */ /* 0x001fca0008000000 */
[----:B--2---:R-:W-:-:S13]  /*0070*/  ISETP.GE.AND P0, PT, R3, R0, PT ;  /* 0x000000000300720c */ /* 0x004fda0003f06270 */
[----:B------:R-:W-:Y:S05]  /*0080*/  @P0 EXIT ;  /* 0x000000000000094d */ /* 0x000fea0003800000 */
[----:B------:R-:W0:Y:S01]  /*0090*/  LDC.64 R24, c[0x0][0x388] ;  /* 0x0000e200ff187b82 */ /* 0x000e220000000a00 */
[----:B------:R-:W1:Y:S01]  /*00a0*/  LDCU.64 UR6, c[0x0][0x358] ;  /* 0x00006b00ff0677ac */ /* 0x000e620008000a00 */
[----:B0-----:R-:W-:-:S06]  /*00b0*/  IMAD.WIDE R24, R3, 0x8, R24 ;  /* 0x0000000803187825 */ /* 0x001fcc00078e0218 */
[----:B-1----:R-:W5:Y:S01]  /*00c0*/  LDG.E.64 R24, desc[UR6][R24.64] ;  /* 0x0000000618187981 */ /* 0x002f62000c1e1b00 */
[----:B------:R-:W-:Y:S01]  /*00d0*/  VIADD R27, R3, 0x1 ;  /* 0x00000001031b7836 */ /* 0x000fe20000000000 */
[----:B------:R-:W-:Y:S04]  /*00e0*/  BSSY.RECONVERGENT B0, `(.L_x_0) ;  /* 0x000009f000007945 */ /* 0x000fe80003800200 */
[----:B------:R-:W-:-:S13]  /*00f0*/  ISETP.GE.AND P0, PT, R27, R0, PT ;  /* 0x000000001b00720c */ /* 0x000fda0003f06270 */
[----:B------:R-:W-:Y:S05]  /*0100*/  @P0 BRA `(.L_x_1) ;  /* 0x0000000800700947 */ /* 0x000fea0003800000 */
[----:B------:R-:W-:Y:S01]  /*0110*/  IADD3 R2, PT, PT, -R3, -0x2, R0 ;  /* 0xfffffffe03027810 */ /* 0x000fe20007ffe100 */
[----:B------:R-:W-:Y:S01]  /*0120*/  ULOP3.LUT UR5, URZ, UR4, URZ, 0x33, !UPT ;  /* 0x00000004ff057292 */ /* 0x000fe2000f8e33ff */
[----:B------:R-:W-:Y:S02]  /*0130*/  BSSY.RECONVERGENT B1, `(.L_x_2) ;  /* 0x000004b000017945 */ /* 0x000fe40003800200 */
[----:B------:R-:W-:-:S03]  /*0140*/  ISETP.GE.U32.AND P0, PT, R2, 0xf, PT ;  /* 0x0000000f0200780c */ /* 0x000fc60003f06070 */
[----:B------:R-:W-:-:S04]  /*0150*/  IADD3 R4, PT, PT, -R5, UR5, R0 ;  /* 0x0000000505047c10 */ /* 0x000fc8000fffe100 */
[----:B------:R-:W-:-:S06]  /*0160*/  LOP3.LUT R26, R4, 0xf, RZ, 0xc0, !PT ;  /* 0x0000000f041a7812 */ /* 0x000fcc00078ec0ff */
[----:B------:R-:W-:Y:S05]  /*0170*/  @!P0 BRA `(.L_x_3) ;  /* 0x0000000400188947 */ /* 0x000fea0003800000 */
[----:B------:R-:W0:Y:S01]  /*0180*/  LDC.64 R6, c[0x0][0x380] ;  /* 0x0000e000ff067b82 */ /* 0x000e220000000a00 */
[----:B------:R-:W-:Y:S01]  /*0190*/  LOP3.LUT R28, R4, 0xfffffff0, RZ, 0xc0, !PT ;  /* 0xfffffff0041c7812 */ /* 0x000fe200078ec0ff */
[--C-:B------:R-:W-:Y:S01]  /*01a0*/  IMAD R5, R3, R0, R3.reuse ;  /* 0x0000000003057224 */ /* 0x100fe200078e0203 */
[----:B------:R-:W-:Y:S01]  /*01b0*/  BSSY.RECONVERGENT B2, `(.L_x_4) ;  /* 0x0000041000027945 */ /* 0x000fe20003800200 */
[----:B------:R-:W-:Y:S02]  /*01c0*/  IMAD.MOV.U32 R2, RZ, RZ, R3 ;  /* 0x000000ffff027224 */ /* 0x000fe400078e0003 */
[----:B------:R-:W-:Y:S02]  /*01d0*/  VIADD R5, R5, 0x1 ;  /* 0x0000000105057836 */ /* 0x000fe40000000000 */
[----:B------:R-:W1:Y:S01]  /*01e0*/  LDC.64 R8, c[0x0][0x390] ;  /* 0x0000e400ff087b82 */ /* 0x000e620000000a00 */
[----:B------:R-:W-:Y:S01]  /*01f0*/  IMAD.MOV R28, RZ, RZ, -R28 ;  /* 0x000000ffff1c7224 */ /* 0x000fe200078e0a1c */
[----:B0-----:R-:W-:-:S05]  /*0200*/  IADD3 R6, P0, PT, R6, 0x40, RZ ;  /* 0x0000004006067810 */ /* 0x001fca0007f1e0ff */
[----:B------:R-:W-:Y:S01]  /*0210*/  IMAD.X R7, RZ, RZ, R7, P0 ;  /* 0x000000ffff077224 */ /* 0x000fe200000e0607 */
[----:B-1----:R-:W-:-:S05]  /*0220*/  IADD3 R8, P1, PT, R8, 0x40, RZ ;  /* 0x0000004008087810 */ /* 0x002fca0007f3e0ff */
[----:B------:R-:W-:-:S08]  /*0230*/  IMAD.X R9, RZ, RZ, R9, P1 ;  /* 0x000000ffff097224 */ /* 0x000fd000008e0609 */
.L_x_5:
[----:B------:R-:W-:-:S04]  /*0240*/  IMAD.WIDE R10, R5, 0x8, R6 ;  /* 0x00000008050a7825 */ /* 0x000fc800078e0206 */
[----:B------:R-:W-:Y:S01]  /*0250*/  IMAD.WIDE R22, R27, 0x8, R8 ;  /* 0x000000081b167825 */ /* 0x000fe200078e0208 */
[----:B------:R-:W2:Y:S04]  /*0260*/  LDG.E.64 R12, desc[UR6][R10.64+-0x40] ;  /* 0xffffc0060a0c7981 */ /* 0x000ea8000c1e1b00 */
[----:B------:R-:W2:Y:S04]  /*0270*/  LDG.E.64 R20, desc[UR6][R22.64+-0x40] ;  /* 0xffffc00616147981 */ /* 0x000ea8000c1e1b00 */
[----:B------:R-:W3:Y:S04]  /*0280*/  LDG.E.64 R14, desc[UR6][R10.64+-0x38] ;  /* 0xffffc8060a0e7981 */ /* 0x000ee8000c1e1b00 */
[----:B------:R-:W3:Y:S04]  /*0290*/  LDG.E.64 R18, desc[UR6][R22.64+-0x38] ;  /* 0xffffc80616127981 */ /* 0x000ee8000c1e1b00 */
[----:B------:R-:W4:Y:S01]  /*02a0*/  LDG.E.64 R16, desc[UR6][R22.64+-0x30] ;  /* 0xffffd00616107981 */ /* 0x000f22000c1e1b00 */
[----:B--2--5:R-:W-:-:S03]  /*02b0*/  DFMA R20, -R12, R20, R24 ;  /* 0x000000140c14722b */ /* 0x024fc60000000118 */
[----:B------:R-:W4:Y:S04]  /*02c0*/  LDG.E.64 R12, desc[UR6][R10.64+-0x30] ;  /* 0xffffd0060a0c7981 */ /* 0x000f28000c1e1b00 */
[----:B------:R-:W2:Y:S01]  /*02d0*/  LDG.E.64 R24, desc[UR6][R22.64+0x38] ;  /* 0x0000380616187981 */ /* 0x000ea2000c1e1b00 */
[----:B---3--:R-:W-:-:S03]  /*02e0*/  DFMA R18, -R14, R18, R20 ;  /* 0x000000120e12722b */ /* 0x008fc60000000114 */
[----:B------:R-:W3:Y:S04]  /*02f0*/  LDG.E.64 R14, desc[UR6][R10.64+-0x28] ;  /* 0xffffd8060a0e7981 */ /* 0x000ee8000c1e1b00 */
[----:B------:R-:W3:Y:S01]  /*0300*/  LDG.E.64 R20, desc[UR6][R22.64+-0x28] ;  /* 0xffffd80616147981 */ /* 0x000ee2000c1e1b00 */
[----:B----4-:R-:W-:-:S03]  /*0310*/  DFMA R16, -R12, R16, R18 ;  /* 0x000000100c10722b */ /* 0x010fc60000000112 */
[----:B------:R-:W4:Y:S04]  /*0320*/  LDG.E.64 R12, desc[UR6][R10.64+-0x20] ;  /* 0xffffe0060a0c7981 */ /* 0x000f28000c1e1b00 */
[----:B------:R-:W4:Y:S01]  /*0330*/  LDG.E.64 R18, desc[UR6][R22.64+-0x20] ;  /* 0xffffe00616127981 */ /* 0x000f22000c1e1b00 */
        /* <DEDUP_REMOVED lines=29> */
[----:B------:R-:W4:Y:S04]  /*0510*/  LDG.E.64 R14, desc[UR6][R22.64+0x30] ;  /* 0x00003006160e7981 */ /* 0x000f28000c1e1b00 */
[----:B------:R-:W2:Y:S01]  /*0520*/  LDG.E.64 R10, desc[UR6][R10.64+0x38] ;  /* 0x000038060a0a7981 */ /* 0x000ea2000c1e1b00 */
[----:B------:R-:W-:Y:S01]  /*0530*/  VIADD R28, R28, 0x10 ;  /* 0x000000101c1c7836 */ /* 0x000fe20000000000 */
[----:B---3--:R-:W-:-:S04]  /*0540*/  DFMA R16, -R16, R18, R20 ;  /* 0x000000121010722b */ /* 0x008fc80000000114 */
[----:B------:R-:W-:Y:S01]  /*0550*/  ISETP.NE.AND P0, PT, R28, RZ, PT ;  /* 0x000000ff1c00720c */ /* 0x000fe20003f05270 */
[----:B------:R-:W-:Y:S02]  /*0560*/  VIADD R2, R2, 0x10 ;  /* 0x0000001002027836 */ /* 0x000fe40000000000 */
[----:B------:R-:W-:Y:S02]  /*0570*/  VIADD R27, R27, 0x10 ;  /* 0x000000101b1b7836 */ /* 0x000fe40000000000 */
[----:B------:R-:W-:Y:S01]  /*0580*/  VIADD R5, R5, 0x10 ;  /* 0x0000001005057836 */ /* 0x000fe20000000000 */
[----:B----4-:R-:W-:-:S08]  /*0590*/  DFMA R12, -R12, R14, R16 ;  /* 0x0000000e0c0c722b */ /* 0x010fd00000000110 */
[----:B--2---:R-:W-:Y:S01]  /*05a0*/  DFMA R24, -R10, R24, R12 ;  /* 0x000000180a18722b */ /* 0x004fe2000000010c */
[----:B------:R-:W-:Y:S10]  /*05b0*/  @P0 BRA `(.L_x_5) ;  /* 0xfffffffc00200947 */ /* 0x000ff4000383ffff */
[----:B------:R-:W-:Y:S05]  /*05c0*/  BSYNC.RECONVERGENT B2 ;  /* 0x0000000000027941 */ /* 0x000fea0003800200 */
.L_x_4:
[----:B------:R-:W-:-:S07]  /*05d0*/  VIADD R27, R2, 0x1 ;  /* 0x00000001021b7836 */ /* 0x000fce0000000000 */
.L_x_3:
[----:B------:R-:W-:Y:S05]  /*05e0*/  BSYNC.RECONVERGENT B1 ;  /* 0x0000000000017941 */ /* 0x000fea0003800200 */
.L_x_2:
[----:B------:R-:W-:-:S13]  /*05f0*/  ISETP.NE.AND P0, PT, R26, RZ, PT ;  /* 0x000000ff1a00720c */ /* 0x000fda0003f05270 */
[----:B------:R-:W-:Y:S05]  /*0600*/  @!P0 BRA `(.L_x_1) ;  /* 0x0000000400308947 */ /* 0x000fea0003800000 */
[----:B------:R-:W-:Y:S01]  /*0610*/  ISETP.GE.U32.AND P0, PT, R26, 0x8, PT ;  /* 0x000000081a00780c */ /* 0x000fe20003f06070 */
[----:B------:R-:W-:Y:S01]  /*0620*/  BSSY.RECONVERGENT B1, `(.L_x_6) ;  /* 0x0000022000017945 */ /* 0x000fe20003800200 */
[----:B------:R-:W-:-:S04]  /*0630*/  LOP3.LUT R2, R4, 0x7, RZ, 0xc0, !PT ;  /* 0x0000000704027812 */ /* 0x000fc800078ec0ff */
[----:B------:R-:W-:-:S07]  /*0640*/  ISETP.NE.AND P1, PT, R2, RZ, PT ;  /* 0x000000ff0200720c */ /* 0x000fce0003f25270 */
[----:B------:R-:W-:Y:S06]  /*0650*/  @!P0 BRA `(.L_x_7) ;  /* 0x0000000000788947 */ /* 0x000fec0003800000 */
[----:B------:R-:W0:Y:S01]  /*0660*/  LDC.64 R8, c[0x0][0x380] ;  /* 0x0000e000ff087b82 */ /* 0x000e220000000a00 */
[----:B------:R-:W-:-:S07]  /*0670*/  IMAD R5, R3, R0, R27 ;  /* 0x0000000003057224 */ /* 0x000fce00078e021b */
[----:B------:R-:W1:Y:S01]  /*0680*/  LDC.64 R6, c[0x0][0x390] ;  /* 0x0000e400ff067b82 */ /* 0x000e620000000a00 */
[----:B0-----:R-:W-:-:S05]  /*0690*/  IMAD.WIDE R8, R5, 0x8, R8 ;  /* 0x0000000805087825 */ /* 0x001fca00078e0208 */
[----:B------:R-:W2:Y:S01]  /*06a0*/  LDG.E.64 R18, desc[UR6][R8.64] ;  /* 0x0000000608127981 */ /* 0x000ea2000c1e1b00 */
[----:B-1----:R-:W-:-:S03]  /*06b0*/  IMAD.WIDE R6, R27, 0x8, R6 ;  /* 0x000000081b067825 */ /* 0x002fc600078e0206 */
[----:B------:R-:W3:Y:S04]  /*06c0*/  LDG.E.64 R10, desc[UR6][R8.64+0x8] ;  /* 0x00000806080a7981 */ /* 0x000ee8000c1e1b00 */
[----:B------:R-:W2:Y:S04]  /*06d0*/  LDG.E.64 R20, desc[UR6][R6.64] ;  /* 0x0000000606147981 */ /* 0x000ea8000c1e1b00 */
[----:B------:R-:W3:Y:S04]  /*06e0*/  LDG.E.64 R12, desc[UR6][R6.64+0x8] ;  /* 0x00000806060c7981 */ /* 0x000ee8000c1e1b00 */
[----:B------:R-:W4:Y:S04]  /*06f0*/  LDG.E.64 R14, desc[UR6][R8.64+0x10] ;  /* 0x00001006080e7981 */ /* 0x000f28000c1e1b00 */
[----:B------:R-:W4:Y:S04]  /*0700*/  LDG.E.64 R16, desc[UR6][R6.64+0x10] ;  /* 0x0000100606107981 */ /* 0x000f28000c1e1b00 */
[----:B------:R-:W4:Y:S04]  /*0710*/  LDG.E.64 R22, desc[UR6][R6.64+0x30] ;  /* 0x0000300606167981 */ /* 0x000f28000c1e1b00 */
[----:B------:R-:W4:Y:S01]  /*0720*/  LDG.E.64 R28, desc[UR6][R6.64+0x38] ;  /* 0x00003806061c7981 */ /* 0x000f22000c1e1b00 */
[----:B--2--5:R-:W-:-:S03]  /*0730*/  DFMA R24, -R18, R20, R24 ;  /* 0x000000141218722b */ /* 0x024fc60000000118 */
[----:B------:R-:W2:Y:S04]  /*0740*/  LDG.E.64 R18, desc[UR6][R8.64+0x18] ;  /* 0x0000180608127981 */ /* 0x000ea8000c1e1b00 */
[----:B------:R-:W2:Y:S01]  /*0750*/  LDG.E.64 R20, desc[UR6][R6.64+0x18] ;  /* 0x0000180606147981 */ /* 0x000ea2000c1e1b00 */
[----:B---3--:R-:W-:-:S03]  /*0760*/  DFMA R24, -R10, R12, R24 ;  /* 0x0000000c0a18722b */ /* 0x008fc60000000118 */
[----:B------:R-:W3:Y:S04]  /*0770*/  LDG.E.64 R10, desc[UR6][R8.64+0x20] ;  /* 0x00002006080a7981 */ /* 0x000ee8000c1e1b00 */
[----:B------:R-:W3:Y:S01]  /*0780*/  LDG.E.64 R12, desc[UR6][R6.64+0x20] ;  /* 0x00002006060c7981 */ /* 0x000ee2000c1e1b00 */
[----:B----4-:R-:W-:-:S03]  /*0790*/  DFMA R24, -R14, R16, R24 ;  /* 0x000000100e18722b */ /* 0x010fc60000000118 */
[----:B------:R-:W4:Y:S04]  /*07a0*/  LDG.E.64 R14, desc[UR6][R8.64+0x28] ;  /* 0x00002806080e7981 */ /* 0x000f28000c1e1b00 */
[----:B------:R-:W4:Y:S01]  /*07b0*/  LDG.E.64 R16, desc[UR6][R6.64+0x28] ;  /* 0x0000280606107981 */ /* 0x000f22000c1e1b00 */
[----:B--2---:R-:W-:-:S03]  /*07c0*/  DFMA R18, -R18, R20, R24 ;  /* 0x000000141212722b */ /* 0x004fc60000000118 */
[----:B------:R-:W2:Y:S04]  /*07d0*/  LDG.E.64 R20, desc[UR6][R8.64+0x30] ;  /* 0x0000300608147981 */ /* 0x000ea8000c1e1b00 */
[----:B------:R-:W2:Y:S01]  /*07e0*/  LDG.E.64 R24, desc[UR6][R8.64+0x38] ;  /* 0x0000380608187981 */ /* 0x000ea2000c1e1b00 */
[----:B---3--:R-:W-:-:S08]  /*07f0*/  DFMA R10, -R10, R12, R18 ;  /* 0x0000000c0a0a722b */ /* 0x008fd00000000112 */
[----:B----4-:R-:W-:Y:S01]  /*0800*/  DFMA R10, -R14, R16, R10 ;  /* 0x000000100e0a722b */ /* 0x010fe2000000010a */
[----:B------:R-:W-:-:S07]  /*0810*/  VIADD R27, R27, 0x8 ;  /* 0x000000081b1b7836 */ /* 0x000fce0000000000 */
[----:B--2---:R-:W-:-:S08]  /*0820*/  DFMA R10, -R20, R22, R10 ;  /* 0x00000016140a722b */ /* 0x004fd0000000010a */
[----:B------:R-:W-:-:S11]  /*0830*/  DFMA R24, -R24, R28, R10 ;  /* 0x0000001c1818722b */ /* 0x000fd6000000010a */
.L_x_7:
[----:B------:R-:W-:Y:S05]  /*0840*/  BSYNC.RECONVERGENT B1 ;  /* 0x0000000000017941 */ /* 0x000fea0003800200 */
.L_x_6:
        /* <DEDUP_REMOVED lines=19> */
[----:B------:R-:W-:Y:S01]  /*0980*/  VIADD R27, R27, 0x4 ;  /* 0x000000041b1b7836 */ /* 0x000fe20000000000 */
[----:B--2--5:R-:W-:-:S08]  /*0990*/  DFMA R6, -R6, R8, R24 ;  /* 0x000000080606722b */ /* 0x024fd00000000118 */
[----:B---3--:R-:W-:-:S08]  /*09a0*/  DFMA R6, -R10, R12, R6 ;  /* 0x0000000c0a06722b */ /* 0x008fd00000000106 */
[----:B----4-:R-:W-:-:S08]  /*09b0*/  DFMA R6, -R14, R16, R6 ;  /* 0x000000100e06722b */ /* 0x010fd00000000106 */
[----:B------:R-:W-:-:S11]  /*09c0*/  DFMA R24, -R18, R20, R6 ;  /* 0x000000141218722b */ /* 0x000fd60000000106 */
.L_x_9:
[----:B------:R-:W-:Y:S05]  /*09d0*/  BSYNC.RECONVERGENT B1 ;  /* 0x0000000000017941 */ /* 0x000fea0003800200 */
.L_x_8:
[----:B------:R-:W-:Y:S05]  /*09e0*/  @!P1 BRA `(.L_x_1) ;  /* 0x0000000000389947 */ /* 0x000fea0003800000 */
[----:B------:R-:W0:Y:S01]  /*09f0*/  LDC.64 R8, c[0x0][0x390] ;  /* 0x0000e400ff087b82 */ /* 0x000e220000000a00 */
[----:B------:R-:W-:Y:S02]  /*0a00*/  IMAD.MOV R2, RZ, RZ, -R4 ;  /* 0x000000ffff027224 */ /* 0x000fe400078e0a04 */
[----:B------:R-:W-:-:S05]  /*0a10*/  IMAD R13, R3, R0, R27 ;  /* 0x00000000030d7224 */ /* 0x000fca00078e021b */
[----:B------:R-:W1:Y:S02]  /*0a20*/  LDC.64 R10, c[0x0][0x380] ;  /* 0x0000e000ff0a7b82 */ /* 0x000e640000000a00 */
.L_x_10:
[----:B0-----:R-:W-:-:S04]  /*0a30*/  IMAD.WIDE R4, R27, 0x8, R8 ;  /* 0x000000081b047825 */ /* 0x001fc800078e0208 */
[----:B-1----:R-:W-:Y:S02]  /*0a40*/  IMAD.WIDE R6, R13, 0x8, R10 ;  /* 0x000000080d067825 */ /* 0x002fe400078e020a */
[----:B------:R-:W2:Y:S04]  /*0a50*/  LDG.E.64 R4, desc[UR6][R4.64] ;  /* 0x0000000604047981 */ /* 0x000ea8000c1e1b00 */
[----:B------:R-:W2:Y:S01]  /*0a60*/  LDG.E.64 R6, desc[UR6][R6.64] ;  /* 0x0000000606067981 */ /* 0x000ea2000c1e1b00 */
[----:B------:R-:W-:Y:S01]  /*0a70*/  IADD3 R2, PT, PT, R2, 0x1, RZ ;  /* 0x0000000102027810 */ /* 0x000fe20007ffe0ff */
[----:B------:R-:W-:Y:S02]  /*0a80*/  VIADD R27, R27, 0x1 ;  /* 0x000000011b1b7836 */ /* 0x000fe40000000000 */
[----:B------:R-:W-:Y:S01]  /*0a90*/  VIADD R13, R13, 0x1 ;  /* 0x000000010d0d7836 */ /* 0x000fe20000000000 */
[----:B------:R-:W-:Y:S01]  /*0aa0*/  ISETP.NE.AND P0, PT, R2, RZ, PT ;  /* 0x000000ff0200720c */ /* 0x000fe20003f05270 */
[----:B--2--5:R-:W-:-:S12]  /*0ab0*/  DFMA R24, -R6, R4, R24 ;  /* 0x000000040618722b */ /* 0x024fd80000000118 */
[----:B------:R-:W-:Y:S05]  /*0ac0*/  @P0 BRA `(.L_x_10) ;  /* 0xfffffffc00d80947 */ /* 0x000fea000383ffff */
.L_x_1:
[----:B------:R-:W-:Y:S05]  /*0ad0*/  BSYNC.RECONVERGENT B0 ;  /* 0x0000000000007941 */ /* 0x000fea0003800200 */
.L_x_0:
[----:B------:R-:W0:Y:S01]  /*0ae0*/  LDC.64 R8, c[0x0][0x380] ;  /* 0x0000e000ff087b82 */ /* 0x000e220000000a00 */
[----:B------:R-:W-:-:S04]  /*0af0*/  IMAD R5, R3, R0, R3 ;  /* 0x0000000003057224 */ /* 0x000fc800078e0203 */
[----:B0-----:R-:W-:-:S06]  /*0b00*/  IMAD.WIDE R8, R5, 0x8, R8 ;  /* 0x0000000805087825 */ /* 0x001fcc00078e0208 */
[----:B------:R-:W2:Y:S01]  /*0b10*/  LDG.E.64 R8, desc[UR6][R8.64] ;  /* 0x0000000608087981 */ /* 0x000ea2000c1e1b00 */
[----:B------:R-:W-:Y:S01]  /*0b20*/  IMAD.MOV.U32 R4, RZ, RZ, 0x1 ;  /* 0x00000001ff047424 */ /* 0x000fe200078e00ff */
[----:B-----5:R-:W-:Y:S01]  /*0b30*/  FSETP.GEU.AND P1, PT, |R25|, 6.5827683646048100446e-37, PT ;  /* 0x036000001900780b */ /* 0x020fe20003f2e200 */
[----:B------:R-:W-:Y:S01]  /*0b40*/  BSSY.RECONVERGENT B0, `(.L_x_11) ;  /* 0x0000013000007945 */ /* 0x000fe20003800200 */
[----:B--2---:R-:W0:Y:S03]  /*0b50*/  MUFU.RCP64H R5, R9 ;  /* 0x0000000900057308 */ /* 0x004e260000001800 */
[----:B0-----:R-:W-:-:S08]  /*0b60*/  DFMA R6, -R8, R4, 1 ;  /* 0x3ff000000806742b */ /* 0x001fd00000000104 */
[----:B------:R-:W-:-:S08]  /*0b70*/  DFMA R6, R6, R6, R6 ;  /* 0x000000060606722b */ /* 0x000fd00000000006 */
[----:B------:R-:W-:-:S08]  /*0b80*/  DFMA R6, R4, R6, R4 ;  /* 0x000000060406722b */ /* 0x000fd00000000004 */
[----:B------:R-:W-:-:S08]  /*0b90*/  DFMA R4, -R8, R6, 1 ;  /* 0x3ff000000804742b */ /* 0x000fd00000000106 */
[----:B------:R-:W-:-:S08]  /*0ba0*/  DFMA R4, R6, R4, R6 ;  /* 0x000000040604722b */ /* 0x000fd00000000006 */
[----:B------:R-:W-:-:S08]  /*0bb0*/  DMUL R6, R4, R24 ;  /* 0x0000001804067228 */ /* 0x000fd00000000000 */
[----:B------:R-:W-:-:S08]  /*0bc0*/  DFMA R10, -R8, R6, R24 ;  /* 0x00000006080a722b */ /* 0x000fd00000000118 */
[----:B------:R-:W-:-:S10]  /*0bd0*/  DFMA R4, R4, R10, R6 ;  /* 0x0000000a0404722b */ /* 0x000fd40000000006 */
[----:B------:R-:W-:-:S05]  /*0be0*/  FFMA R0, RZ, R9, R5 ;  /* 0x00000009ff007223 */ /* 0x000fca0000000005 */
[----:B------:R-:W-:-:S13]  /*0bf0*/  FSETP.GT.AND P0, PT, |R0|, 1.469367938527859385e-39, PT ;  /* 0x001000000000780b */ /* 0x000fda0003f04200 */
[----:B------:R-:W-:Y:S05]  /*0c00*/  @P0 BRA P1, `(.L_x_12) ;  /* 0x0000000000180947 */ /* 0x000fea0000800000 */
[----:B------:R-:W-:Y:S01]  /*0c10*/  IMAD.MOV.U32 R6, RZ, RZ, R24 ;  /* 0x000000ffff067224 */ /* 0x000fe200078e0018 */
[----:B------:R-:W-:Y:S01]  /*0c20*/  MOV R0, 0xc50 ;  /* 0x00000c5000007802 */ /* 0x000fe20000000f00 */
[----:B------:R-:W-:-:S07]  /*0c30*/  IMAD.MOV.U32 R7, RZ, RZ, R25 ;  /* 0x000000ffff077224 */ /* 0x000fce00078e0019 */
[----:B------:R-:W-:Y:S05]  /*0c40*/  CALL.REL.NOINC `($__internal_0_$__cuda_sm20_div_rn_f64_full) ;  /* 0x00000000001c7944 */ /* 0x000fea0003c00000 */
[----:B------:R-:W-:Y:S02]  /*0c50*/  IMAD.MOV.U32 R4, RZ, RZ, R12 ;  /* 0x000000ffff047224 */ /* 0x000fe400078e000c */
[----:B------:R-:W-:-:S07]  /*0c60*/  IMAD.MOV.U32 R5, RZ, RZ, R13 ;  /* 0x000000ffff057224 */ /* 0x000fce00078e000d */
.L_x_12:
[----:B------:R-:W-:Y:S05]  /*0c70*/  BSYNC.RECONVERGENT B0 ;  /* 0x0000000000007941 */ /* 0x000fea0003800200 */
.L_x_11:
[----:B------:R-:W0:Y:S02]  /*0c80*/  LDC.64 R6, c[0x0][0x390] ;  /* 0x0000e400ff067b82 */ /* 0x000e240000000a00 */
[----:B0-----:R-:W-:-:S05]  /*0c90*/  IMAD.WIDE R2, R3, 0x8, R6 ;  /* 0x0000000803027825 */ /* 0x001fca00078e0206 */
[----:B------:R-:W-:Y:S01]  /*0ca0*/  STG.E.64 desc[UR6][R2.64], R4 ;  /* 0x0000000402007986 */ /* 0x000fe2000c101b06 */
[----:B------:R-:W-:Y:S05]  /*0cb0*/  EXIT ;  /* 0x000000000000794d */ /* 0x000fea0003800000 */
        .weak           $__internal_0_$__cuda_sm20_div_rn_f64_full
        .type           $__internal_0_$__cuda_sm20_div_rn_f64_full,@function
        .size           $__internal_0_$__cuda_sm20_div_rn_f64_full,(.L_x_31 - $__internal_0_$__cuda_sm20_div_rn_f64_full)
$__internal_0_$__cuda_sm20_div_rn_f64_full:
[C---:B------:R-:W-:Y:S01]  /*0cc0*/  FSETP.GEU.AND P0, PT, |R9|.reuse, 1.469367938527859385e-39, PT ;  /* 0x001000000900780b */ /* 0x040fe20003f0e200 */
[----:B------:R-:W-:Y:S01]  /*0cd0*/  IMAD.MOV.U32 R14, RZ, RZ, 0x1 ;  /* 0x00000001ff0e7424 */ /* 0x000fe200078e00ff */
[----:B------:R-:W-:Y:S01]  /*0ce0*/  LOP3.LUT R4, R9, 0x800fffff, RZ, 0xc0, !PT ;  /* 0x800fffff09047812 */ /* 0x000fe200078ec0ff */
[----:B------:R-:W-:Y:S01]  /*0cf0*/  IMAD.MOV.U32 R12, RZ, RZ, 0x1ca00000 ;  /* 0x1ca00000ff0c7424 */ /* 0x000fe200078e00ff */
[C---:B------:R-:W-:Y:S01]  /*0d00*/  FSETP.GEU.AND P2, PT, |R7|.reuse, 1.469367938527859385e-39, PT ;  /* 0x001000000700780b */ /* 0x040fe20003f4e200 */
[----:B------:R-:W-:Y:S01]  /*0d10*/  BSSY.RECONVERGENT B1, `(.L_x_13) ;  /* 0x0000053000017945 */ /* 0x000fe20003800200 */
[----:B------:R-:W-:Y:S01]  /*0d20*/  LOP3.LUT R5, R4, 0x3ff00000, RZ, 0xfc, !PT ;  /* 0x3ff0000004057812 */ /* 0x000fe200078efcff */
[----:B------:R-:W-:Y:S01]  /*0d30*/  IMAD.MOV.U32 R4, RZ, RZ, R8 ;  /* 0x000000ffff047224 */ /* 0x000fe200078e0008 */
[----:B------:R-:W-:Y:S02]  /*0d40*/  LOP3.LUT R2, R7, 0x7ff00000, RZ, 0xc0, !PT ;  /* 0x7ff0000007027812 */ /* 0x000fe400078ec0ff */
[----:B------:R-:W-:-:S03]  /*0d50*/  LOP3.LUT R13, R9, 0x7ff00000, RZ, 0xc0, !PT ;  /* 0x7ff00000090d7812 */ /* 0x000fc600078ec0ff */
[----:B------:R-:W-:Y:S01]  /*0d60*/  @!P0 DMUL R4, R8, 8.98846567431157953865e+307 ;  /* 0x7fe0000008048828 */ /* 0x000fe20000000000 */
[C---:B------:R-:W-:Y:S01]  /*0d70*/  ISETP.GE.U32.AND P1, PT, R2.reuse, R13, PT ;  /* 0x0000000d0200720c */ /* 0x040fe20003f26070 */
[----:B------:R-:W-:Y:S02]  /*0d80*/  IMAD.MOV.U32 R21, RZ, RZ, R2 ;  /* 0x000000ffff157224 */ /* 0x000fe400078e0002 */
[----:B------:R-:W-:Y:S01]  /*0d90*/  @!P2 LOP3.LUT R17, R9, 0x7ff00000, RZ, 0xc0, !PT ;  /* 0x7ff000000911a812 */ /* 0x000fe200078ec0ff */
[----:B------:R-:W-:Y:S01]  /*0da0*/  @!P2 IMAD.MOV.U32 R16, RZ, RZ, RZ ;  /* 0x000000ffff10a224 */ /* 0x000fe200078e00ff */
[----:B------:R-:W0:Y:S01]  /*0db0*/  MUFU.RCP64H R15, R5 ;  /* 0x00000005000f7308 */ /* 0x000e220000001800 */
[----:B------:R-:W-:Y:S01]  /*0dc0*/  IMAD.MOV.U32 R20, RZ, RZ, R13 ;  /* 0x000000ffff147224 */ /* 0x000fe200078e000d */
[----:B------:R-:W-:Y:S02]  /*0dd0*/  @!P2 ISETP.GE.U32.AND P3, PT, R2, R17, PT ;  /* 0x000000110200a20c */ /* 0x000fe40003f66070 */
[----:B------:R-:W-:-:S02]  /*0de0*/  @!P0 LOP3.LUT R20, R5, 0x7ff00000, RZ, 0xc0, !PT ;  /* 0x7ff0000005148812 */ /* 0x000fc400078ec0ff */
[----:B------:R-:W-:-:S03]  /*0df0*/  @!P2 SEL R17, R12, 0x63400000, !P3 ;  /* 0x634000000c11a807 */ /* 0x000fc60005800000 */
[----:B------:R-:W-:Y:S01]  /*0e00*/  VIADD R22, R20, 0xffffffff ;  /* 0xffffffff14167836 */ /* 0x000fe20000000000 */
[----:B------:R-:W-:-:S04]  /*0e10*/  @!P2 LOP3.LUT R17, R17, 0x80000000, R7, 0xf8, !PT ;  /* 0x800000001111a812 */ /* 0x000fc800078ef807 */
[----:B------:R-:W-:Y:S01]  /*0e20*/  @!P2 LOP3.LUT R17, R17, 0x100000, RZ, 0xfc, !PT ;  /* 0x001000001111a812 */ /* 0x000fe200078efcff */
[----:B0-----:R-:W-:-:S08]  /*0e30*/  DFMA R10, R14, -R4, 1 ;  /* 0x3ff000000e0a742b */ /* 0x001fd00000000804 */
[----:B------:R-:W-:-:S08]  /*0e40*/  DFMA R10, R10, R10, R10 ;  /* 0x0000000a0a0a722b */ /* 0x000fd0000000000a */
[----:B------:R-:W-:Y:S01]  /*0e50*/  DFMA R14, R14, R10, R14 ;  /* 0x0000000a0e0e722b */ /* 0x000fe2000000000e */
[----:B------:R-:W-:Y:S02]  /*0e60*/  SEL R11, R12, 0x63400000, !P1 ;  /* 0x634000000c0b7807 */ /* 0x000fe40004800000 */
[----:B------:R-:W-:Y:S02]  /*0e70*/  MOV R10, R6 ;  /* 0x00000006000a7202 */ /* 0x000fe40000000f00 */
[----:B------:R-:W-:-:S03]  /*0e80*/  LOP3.LUT R11, R11, 0x800fffff, R7, 0xf8, !PT ;  /* 0x800fffff0b0b7812 */ /* 0x000fc600078ef807 */
[----:B------:R-:W-:-:S03]  /*0e90*/  DFMA R18, R14, -R4, 1 ;  /* 0x3ff000000e12742b */ /* 0x000fc60000000804 */
[----:B------:R-:W-:-:S05]  /*0ea0*/  @!P2 DFMA R10, R10, 2, -R16 ;  /* 0x400000000a0aa82b */ /* 0x000fca0000000810 */
[----:B------:R-:W-:-:S05]  /*0eb0*/  DFMA R14, R14, R18, R14 ;  /* 0x000000120e0e722b */ /* 0x000fca000000000e */
[----:B------:R-:W-:-:S03]  /*0ec0*/  @!P2 LOP3.LUT R21, R11, 0x7ff00000, RZ, 0xc0, !PT ;  /* 0x7ff000000b15a812 */ /* 0x000fc600078ec0ff */
[----:B------:R-:W-:Y:S02]  /*0ed0*/  DMUL R16, R14, R10 ;  /* 0x0000000a0e107228 */ /* 0x000fe40000000000 */
[----:B------:R-:W-:-:S05]  /*0ee0*/  VIADD R13, R21, 0xffffffff ;  /* 0xffffffff150d7836 */ /* 0x000fca0000000000 */
[----:B------:R-:W-:Y:S01]  /*0ef0*/  ISETP.GT.U32.AND P0, PT, R13, 0x7feffffe, PT ;  /* 0x7feffffe0d00780c */ /* 0x000fe20003f04070 */
[----:B------:R-:W-:-:S03]  /*0f00*/  DFMA R18, R16, -R4, R10 ;  /* 0x800000041012722b */ /* 0x000fc6000000000a */
[----:B------:R-:W-:-:S05]  /*0f10*/  ISETP.GT.U32.OR P0, PT, R22, 0x7feffffe, P0 ;  /* 0x7feffffe1600780c */ /* 0x000fca0000704470 */
[----:B------:R-:W-:-:S08]  /*0f20*/  DFMA R14, R14, R18, R16 ;  /* 0x000000120e0e722b */ /* 0x000fd00000000010 */
[----:B------:R-:W-:Y:S05]  /*0f30*/  @P0 BRA `(.L_x_14) ;  /* 0x00000000006c0947 */ /* 0x000fea0003800000 */
[----:B------:R-:W-:-:S04]  /*0f40*/  LOP3.LUT R7, R9, 0x7ff00000, RZ, 0xc0, !PT ;  /* 0x7ff0000009077812 */ /* 0x000fc800078ec0ff */
[CC--:B------:R-:W-:Y:S02]  /*0f50*/  VIADDMNMX R6, R2.reuse, -R7.reuse, 0xb9600000, !PT ;  /* 0xb960000002067446 */ /* 0x0c0fe40007800907 */
[----:B------:R-:W-:Y:S02]  /*0f60*/  ISETP.GE.U32.AND P0, PT, R2, R7, PT ;  /* 0x000000070200720c */ /* 0x000fe40003f06070 */
[----:B------:R-:W-:Y:S02]  /*0f70*/  VIMNMX R6, PT, PT, R6, 0x46a00000, PT ;  /* 0x46a0000006067848 */ /* 0x000fe40003fe0100 */
[----:B------:R-:W-:-:S05]  /*0f80*/  SEL R7, R12, 0x63400000, !P0 ;  /* 0x634000000c077807 */ /* 0x000fca0004000000 */
[----:B------:R-:W-:Y:S02]  /*0f90*/  IMAD.IADD R2, R6, 0x1, -R7 ;  /* 0x0000000106027824 */ /* 0x000fe400078e0a07 */
[----:B------:R-:W-:Y:S02]  /*0fa0*/  IMAD.MOV.U32 R6, RZ, RZ, RZ ;  /* 0x000000ffff067224 */ /* 0x000fe400078e00ff */
[----:B------:R-:W-:-:S06]  /*0fb0*/  VIADD R7, R2, 0x7fe00000 ;  /* 0x7fe0000002077836 */ /* 0x000fcc0000000000 */
[----:B------:R-:W-:-:S10]  /*0fc0*/  DMUL R12, R14, R6 ;  /* 0x000000060e0c7228 */ /* 0x000fd40000000000 */
[----:B------:R-:W-:-:S13]  /*0fd0*/  FSETP.GTU.AND P0, PT, |R13|, 1.469367938527859385e-39, PT ;  /* 0x001000000d00780b */ /* 0x000fda0003f0c200 */
[----:B------:R-:W-:Y:S05]  /*0fe0*/  @P0 BRA `(.L_x_15) ;  /* 0x0000000000940947 */ /* 0x000fea0003800000 */
[----:B------:R-:W-:Y:S01]  /*0ff0*/  DFMA R4, R14, -R4, R10 ;  /* 0x800000040e04722b */ /* 0x000fe2000000000a */
[----:B------:R-:W-:-:S09]  /*1000*/  IMAD.MOV.U32 R6, RZ, RZ, RZ ;  /* 0x000000ffff067224 */ /* 0x000fd200078e00ff */
[C---:B------:R-:W-:Y:S02]  /*1010*/  FSETP.NEU.AND P0, PT, R5.reuse, RZ, PT ;  /* 0x000000ff0500720b */ /* 0x040fe40003f0d000 */
[----:B------:R-:W-:-:S04]  /*1020*/  LOP3.LUT R9, R5, 0x80000000, R9, 0x48, !PT ;  /* 0x8000000005097812 */ /* 0x000fc800078e4809 */
[----:B------:R-:W-:-:S07]  /*1030*/  LOP3.LUT R7, R9, R7, RZ, 0xfc, !PT ;  /* 0x0000000709077212 */ /* 0x000fce00078efcff */
[----:B------:R-:W-:Y:S05]  /*1040*/  @!P0 BRA `(.L_x_15) ;  /* 0x00000000007c8947 */ /* 0x000fea0003800000 */
[----:B------:R-:W-:Y:S01]  /*1050*/  IMAD.MOV R5, RZ, RZ, -R2 ;  /* 0x000000ffff057224 */ /* 0x000fe200078e0a02 */
[----:B------:R-:W-:Y:S01]  /*1060*/  MOV R4, RZ ;  /* 0x000000ff00047202 */ /* 0x000fe20000000f00 */
[----:B------:R-:W-:-:S05]  /*1070*/  DMUL.RP R6, R14, R6 ;  /* 0x000000060e067228 */ /* 0x000fca0000008000 */
[----:B------:R-:W-:-:S05]  /*1080*/  DFMA R4, R12, -R4, R14 ;  /* 0x800000040c04722b */ /* 0x000fca000000000e */
[----:B------:R-:W-:Y:S02]  /*1090*/  LOP3.LUT R9, R7, R9, RZ, 0x3c, !PT ;  /* 0x0000000907097212 */ /* 0x000fe400078e3cff */
[----:B------:R-:W-:-:S04]  /*10a0*/  IADD3 R4, PT, PT, -R2, -0x43300000, RZ ;  /* 0xbcd0000002047810 */ /* 0x000fc80007ffe1ff */
[----:B------:R-:W-:-:S04]  /*10b0*/  FSETP.NEU.AND P0, PT, |R5|, R4, PT ;  /* 0x000000040500720b */ /* 0x000fc80003f0d200 */
[----:B------:R-:W-:Y:S02]  /*10c0*/  FSEL R12, R6, R12, !P0 ;  /* 0x0000000c060c7208 */ /* 0x000fe40004000000 */
[----:B------:R-:W-:Y:S01]  /*10d0*/  FSEL R13, R9, R13, !P0 ;  /* 0x0000000d090d7208 */ /* 0x000fe20004000000 */
[----:B------:R-:W-:Y:S06]  /*10e0*/  BRA `(.L_x_15) ;  /* 0x0000000000547947 */ /* 0x000fec0003800000 */
.L_x_14:
[----:B------:R-:W-:-:S14]  /*10f0*/  DSETP.NAN.AND P0, PT, R6, R6, PT ;  /* 0x000000060600722a */ /* 0x000fdc0003f08000 */
[----:B------:R-:W-:Y:S05]  /*1100*/  @P0 BRA `(.L_x_16) ;  /* 0x0000000000440947 */ /* 0x000fea0003800000 */
[----:B------:R-:W-:-:S14]  /*1110*/  DSETP.NAN.AND P0, PT, R8, R8, PT ;  /* 0x000000080800722a */ /* 0x000fdc0003f08000 */
[----:B------:R-:W-:Y:S05]  /*1120*/  @P0 BRA `(.L_x_17) ;  /* 0x0000000000300947 */ /* 0x000fea0003800000 */
[----:B------:R-:W-:Y:S01]  /*1130*/  ISETP.NE.AND P0, PT, R21, R20, PT ;  /* 0x000000141500720c */ /* 0x000fe20003f05270 */
[----:B------:R-:W-:Y:S02]  /*1140*/  IMAD.MOV.U32 R12, RZ, RZ, 0x0 ;  /* 0x00000000ff0c7424 */ /* 0x000fe400078e00ff */
[----:B------:R-:W-:-:S10]  /*1150*/  IMAD.MOV.U32 R13, RZ, RZ, -0x80000 ;  /* 0xfff80000ff0d7424 */ /* 0x000fd400078e00ff */
[----:B------:R-:W-:Y:S05]  /*1160*/  @!P0 BRA `(.L_x_15) ;  /* 0x0000000000348947 */ /* 0x000fea0003800000 */
[----:B------:R-:W-:Y:S02]  /*1170*/  ISETP.NE.AND P0, PT, R21, 0x7ff00000, PT ;  /* 0x7ff000001500780c */ /* 0x000fe40003f05270 */
[----:B------:R-:W-:Y:S02]  /*1180*/  LOP3.LUT R13, R7, 0x80000000, R9, 0x48, !PT ;  /* 0x80000000070d7812 */ /* 0x000fe400078e4809 */
[----:B------:R-:W-:-:S13]  /*1190*/  ISETP.EQ.OR P0, PT, R20, RZ, !P0 ;  /* 0x000000ff1400720c */ /* 0x000fda0004702670 */
[----:B------:R-:W-:Y:S01]  /*11a0*/  @P0 LOP3.LUT R2, R13, 0x7ff00000, RZ, 0xfc, !PT ;  /* 0x7ff000000d020812 */ /* 0x000fe200078efcff */
[----:B------:R-:W-:Y:S02]  /*11b0*/  @!P0 IMAD.MOV.U32 R12, RZ, RZ, RZ ;  /* 0x000000ffff0c8224 */ /* 0x000fe400078e00ff */
[----:B------:R-:W-:Y:S02]  /*11c0*/  @P0 IMAD.MOV.U32 R12, RZ, RZ, RZ ;  /* 0x000000ffff0c0224 */ /* 0x000fe400078e00ff */
[----:B------:R-:W-:Y:S01]  /*11d0*/  @P0 IMAD.MOV.U32 R13, RZ, RZ, R2 ;  /* 0x000000ffff0d0224 */ /* 0x000fe200078e0002 */
[----:B------:R-:W-:Y:S06]  /*11e0*/  BRA `(.L_x_15) ;  /* 0x0000000000147947 */ /* 0x000fec0003800000 */
.L_x_17:
[----:B------:R-:W-:Y:S01]  /*11f0*/  LOP3.LUT R13, R9, 0x80000, RZ, 0xfc, !PT ;  /* 0x00080000090d7812 */ /* 0x000fe200078efcff */
[----:B------:R-:W-:Y:S01]  /*1200*/  IMAD.MOV.U32 R12, RZ, RZ, R8 ;  /* 0x000000ffff0c7224 */ /* 0x000fe200078e0008 */
[----:B------:R-:W-:Y:S06]  /*1210*/  BRA `(.L_x_15) ;  /* 0x0000000000087947 */ /* 0x000fec0003800000 */
.L_x_16:
[----:B------:R-:W-:Y:S01]  /*1220*/  LOP3.LUT R13, R7, 0x80000, RZ, 0xfc, !PT ;  /* 0x00080000070d7812 */ /* 0x000fe200078efcff */
[----:B------:R-:W-:-:S07]  /*1230*/  IMAD.MOV.U32 R12, RZ, RZ, R6 ;  /* 0x000000ffff0c7224 */ /* 0x000fce00078e0006 */
.L_x_15:
[----:B------:R-:W-:Y:S05]  /*1240*/  BSYNC.RECONVERGENT B1 ;  /* 0x0000000000017941 */ /* 0x000fea0003800200 */
.L_x_13:
[----:B------:R-:W-:Y:S02]  /*1250*/  IMAD.MOV.U32 R4, RZ, RZ, R0 ;  /* 0x000000ffff047224 */ /* 0x000fe400078e0000 */
[----:B------:R-:W-:-:S04]  /*1260*/  IMAD.MOV.U32 R5, RZ, RZ, 0x0 ;  /* 0x00000000ff057424 */ /* 0x000fc800078e00ff */
[----:B------:R-:W-:Y:S05]  /*1270*/  RET.REL.NODEC R4 `(_Z24back_substitution_kernelPdS_S_i) ;  /* 0xffffffec04607950 */ /* 0x000fea0003c3ffff */
.L_x_18:
[----:B------:R-:W-:-:S00]  /*1280*/  BRA `(.L_x_18) ;  /* 0xfffffffc00fc7947 */ /* 0x000fc0000383ffff */
[----:B------:R-:W-:-:S00]  /*1290*/  NOP ;  /* 0x0000000000007918 */ /* 0x000fc00000000000 */
        /* <DEDUP_REMOVED lines=14> */
.L_x_31:


//--------------------- .text._Z27gaussian_elimination_kernelPdS_ii --------------------------
	.section	.text._Z27gaussian_elimination_kernelPdS_ii,"ax",@progbits
	.align	128
        .global         _Z27gaussian_elimination_kernelPdS_ii
        .type           _Z27gaussian_elimination_kernelPdS_ii,@function
        .size           _Z27gaussian_elimination_kernelPdS_ii,(.L_x_32 - _Z27gaussian_elimination_kernelPdS_ii)
        .other          _Z27gaussian_elimination_kernelPdS_ii,@"STO_CUDA_ENTRY STV_DEFAULT"
_Z27gaussian_elimination_kernelPdS_ii:
.text._Z27gaussian_elimination_kernelPdS_ii:
[----:B------:R-:W-:Y:S01]  /*0000*/  LDC R1, c[0x0][0x37c] ;  /* 0x0000df00ff017b82 */ /* 0x000fe20000000800 */
[----:B------:R-:W0:Y:S07]  /*0010*/  S2R R3, SR_TID.X ;  /* 0x0000000000037919 */ /* 0x000e2e0000002100 */
[----:B------:R-:W0:Y:S08]  /*0020*/  S2UR UR4, SR_CTAID.X ;  /* 0x00000000000479c3 */ /* 0x000e300000002500 */
[----:B------:R-:W0:Y:S08]  /*0030*/  LDC R0, c[0x0][0x360] ;  /* 0x0000d800ff007b82 */ /* 0x000e300000000800 */
[----:B------:R-:W1:Y:S01]  /*0040*/  LDC.64 R8, c[0x0][0x390] ;  /* 0x0000e400ff087b82 */ /* 0x000e620000000a00 */
[----:B0-----:R-:W-:-:S04]  /*0050*/  IMAD R0, R0, UR4, R3 ;  /* 0x0000000400007c24 */ /* 0x001fc8000f8e0203 */
[----:B------:R-:W-:-:S04]  /*0060*/  VIADD R0, R0, 0x1 ;  /* 0x0000000100007836 */ /* 0x000fc80000000000 */
[----:B-1----:R-:W-:-:S05]  /*0070*/  IMAD.IADD R5, R0, 0x1, R9 ;  /* 0x0000000100057824 */ /* 0x002fca00078e0209 */
[----:B------:R-:W-:-:S13]  /*0080*/  ISETP.GE.AND P0, PT, R5, R8, PT ;  /* 0x000000080500720c */ /* 0x000fda0003f06270 */
[----:B------:R-:W-:Y:S05]  /*0090*/  @P0 EXIT ;  /* 0x000000000000094d */ /* 0x000fea0003800000 */
[----:B------:R-:W0:Y:S01]  /*00a0*/  LDC.64 R10, c[0x0][0x380] ;  /* 0x0000e000ff0a7b82 */ /* 0x000e220000000a00 */
[----:B------:R-:W1:Y:S01]  /*00b0*/  LDCU.64 UR6, c[0x0][0x358] ;  /* 0x00006b00ff0677ac */ /* 0x000e620008000a00 */
[----:B------:R-:W-:-:S04]  /*00c0*/  IMAD R7, R9, R8, R9 ;  /* 0x0000000809077224 */ /* 0x000fc800078e0209 */
[----:B0-----:R-:W-:-:S06]  /*00d0*/  IMAD.WIDE R6, R7, 0x8, R10 ;  /* 0x0000000807067825 */ /* 0x001fcc00078e020a */
[----:B-1----:R-:W2:Y:S01]  /*00e0*/  LDG.E.64 R6, desc[UR6][R6.64] ;  /* 0x0000000606067981 */ /* 0x002ea2000c1e1b00 */
[----:B------:R-:W-:-:S04]  /*00f0*/  IMAD R8, R5, R8, R9 ;  /* 0x0000000805087224 */ /* 0x000fc800078e0209 */
[----:B------:R-:W-:-:S06]  /*0100*/  IMAD.WIDE R10, R8, 0x8, R10 ;  /* 0x00000008080a7825 */ /* 0x000fcc00078e020a */
[----:B------:R-:W3:Y:S01]  /*0110*/  LDG.E.64 R10, desc[UR6][R10.64] ;  /* 0x000000060a0a7981 */ /* 0x000ee2000c1e1b00 */
[----:B------:R-:W-:Y:S01]  /*0120*/  IMAD.MOV.U32 R2, RZ, RZ, 0x1 ;  /* 0x00000001ff027424 */ /* 0x000fe200078e00ff */
[----:B------:R-:W-:Y:S01]  /*0130*/  BSSY.RECONVERGENT B0, `(.L_x_19) ;  /* 0x0000012000007945 */ /* 0x000fe20003800200 */
[----:B--2---:R-:W0:Y:S01]  /*0140*/  MUFU.RCP64H R3, R7 ;  /* 0x0000000700037308 */ /* 0x004e220000001800 */
[----:B---3--:R-:W-:-:S03]  /*0150*/  FSETP.GEU.AND P1, PT, |R11|, 6.5827683646048100446e-37, PT ;  /* 0x036000000b00780b */ /* 0x008fc60003f2e200 */
        /* <DEDUP_REMOVED lines=11> */
[----:B------:R-:W-:-:S07]  /*0210*/  MOV R4, 0x230 ;  /* 0x0000023000047802 */ /* 0x000fce0000000f00 */
[----:B------:R-:W-:Y:S05]  /*0220*/  CALL.REL.NOINC `($__internal_1_$__cuda_sm20_div_rn_f64_full) ;  /* 0x0000000400ec7944 */ /* 0x000fea0003c00000 */
[----:B------:R-:W-:Y:S02]  /*0230*/  IMAD.MOV.U32 R2, RZ, RZ, R14 ;  /* 0x000000ffff027224 */ /* 0x000fe400078e000e */
[----:B------:R-:W-:-:S07]  /*0240*/  IMAD.MOV.U32 R3, RZ, RZ, R15 ;  /* 0x000000ffff037224 */ /* 0x000fce00078e000f */
.L_x_20:
[----:B------:R-:W-:Y:S05]  /*0250*/  BSYNC.RECONVERGENT B0 ;  /* 0x0000000000007941 */ /* 0x000fea0003800200 */
.L_x_19:
[----:B------:R-:W0:Y:S02]  /*0260*/  LDC.64 R12, c[0x0][0x390] ;  /* 0x0000e400ff0c7b82 */ /* 0x000e240000000a00 */
[----:B0-----:R-:W-:-:S13]  /*0270*/  ISETP.GE.AND P0, PT, R13, R12, PT ;  /* 0x0000000c0d00720c */ /* 0x001fda0003f06270 */
[----:B------:R-:W-:Y:S05]  /*0280*/  @P0 BRA `(.L_x_21) ;  /* 0x0000000400b40947 */ /* 0x000fea0003800000 */
[----:B------:R-:W0:Y:S01]  /*0290*/  LDC R9, c[0x0][0x394] ;  /* 0x0000e500ff097b82 */ /* 0x000e220000000800 */
[----:B------:R-:W-:Y:S02]  /*02a0*/  IMAD.IADD R7, R13, 0x1, -R12 ;  /* 0x000000010d077824 */ /* 0x000fe400078e0a0c */
[----:B------:R-:W-:-:S03]  /*02b0*/  IMAD.IADD R4, R12, 0x1, -R13 ;  /* 0x000000010c047824 */ /* 0x000fc600078e0a0d */
[----:B------:R-:W-:Y:S02]  /*02c0*/  ISETP.GT.U32.AND P0, PT, R7, -0x8, PT ;  /* 0xfffffff80700780c */ /* 0x000fe40003f04070 */
[----:B------:R-:W-:-:S04]  /*02d0*/  LOP3.LUT R6, R4, 0x7, RZ, 0xc0, !PT ;  /* 0x0000000704067812 */ /* 0x000fc800078ec0ff */
[----:B------:R-:W-:-:S07]  /*02e0*/  ISETP.NE.AND P1, PT, R6, RZ, PT ;  /* 0x000000ff0600720c */ /* 0x000fce0003f25270 */
[----:B------:R-:W-:Y:S06]  /*02f0*/  @P0 BRA `(.L_x_22) ;  /* 0x0000000000c00947 */ /* 0x000fec0003800000 */
[----:B------:R-:W1:Y:S01]  /*0300*/  LDCU.64 UR4, c[0x0][0x380] ;  /* 0x00007000ff0477ac */ /* 0x000e620008000a00 */
[----:B------:R-:W-:Y:S01]  /*0310*/  LOP3.LUT R24, R4, 0xfffffff8, RZ, 0xc0, !PT ;  /* 0xfffffff804187812 */ /* 0x000fe200078ec0ff */
[----:B------:R-:W-:-:S04]  /*0320*/  IMAD R7, R13, R12, R13 ;  /* 0x0000000c0d077224 */ /* 0x000fc800078e020d */
[----:B------:R-:W-:Y:S01]  /*0330*/  IMAD.MOV R24, RZ, RZ, -R24 ;  /* 0x000000ffff187224 */ /* 0x000fe200078e0a18 */
[----:B-1----:R-:W-:-:S04]  /*0340*/  UIADD3 UR4, UP0, UPT, UR4, 0x20, URZ ;  /* 0x0000002004047890 */ /* 0x002fc8000ff1e0ff */
[----:B------:R-:W-:Y:S02]  /*0350*/  UIADD3.X UR5, UPT, UPT, URZ, UR5, URZ, UP0, !UPT ;  /* 0x00000005ff057290 */ /* 0x000fe400087fe4ff */
[----:B------:R-:W-:-:S04]  /*0360*/  MOV R10, UR4 ;  /* 0x00000004000a7c02 */ /* 0x000fc80008000f00 */
[----:B------:R-:W-:-:S07]  /*0370*/  IMAD.U32 R11, RZ, RZ, UR5 ;  /* 0x00000005ff0b7e24 */ /* 0x000fce000f8e00ff */
.L_x_23:
[----:B------:R-:W-:-:S04]  /*0380*/  IMAD.WIDE R16, R7, 0x8, R10 ;  /* 0x0000000807107825 */ /* 0x000fc800078e020a */
[----:B--2---:R-:W-:Y:S01]  /*0390*/  IMAD.WIDE R14, R8, 0x8, R10 ;  /* 0x00000008080e7825 */ /* 0x004fe200078e020a */
[----:B------:R-:W2:Y:S04]  /*03a0*/  LDG.E.64 R18, desc[UR6][R16.64+-0x20] ;  /* 0xffffe00610127981 */ /* 0x000ea8000c1e1b00 */
[----:B------:R-:W2:Y:S04]  /*03b0*/  LDG.E.64 R26, desc[UR6][R14.64+-0x20] ;  /* 0xffffe0060e1a7981 */ /* 0x000ea8000c1e1b00 */
[----:B------:R-:W3:Y:S04]  /*03c0*/  LDG.E.64 R20, desc[UR6][R14.64+-0x18] ;  /* 0xffffe8060e147981 */ /* 0x000ee8000c1e1b00 */
[----:B------:R-:W4:Y:S04]  /*03d0*/  LDG.E.64 R22, desc[UR6][R14.64+-0x10] ;  /* 0xfffff0060e167981 */ /* 0x000f28000c1e1b00 */
[----:B------:R-:W5:Y:S01]  /*03e0*/  LDG.E.64 R28, desc[UR6][R14.64+-0x8] ;  /* 0xfffff8060e1c7981 */ /* 0x000f62000c1e1b00 */
[----:B--2---:R-:W-:-:S07]  /*03f0*/  DFMA R26, R18, -R2, R26 ;  /* 0x80000002121a722b */ /* 0x004fce000000001a */
[----:B------:R1:W-:Y:S04]  /*0400*/  STG.E.64 desc[UR6][R14.64+-0x20], R26 ;  /* 0xffffe01a0e007986 */ /* 0x0003e8000c101b06 */
[----:B------:R-:W3:Y:S04]  /*0410*/  LDG.E.64 R18, desc[UR6][R16.64+-0x18] ;  /* 0xffffe80610127981 */ /* 0x000ee8000c1e1b00 */
[----:B-1----:R-:W2:Y:S01]  /*0420*/  LDG.E.64 R26, desc[UR6][R14.64] ;  /* 0x000000060e1a7981 */ /* 0x002ea2000c1e1b00 */
[----:B---3--:R-:W-:-:S07]  /*0430*/  DFMA R20, R18, -R2, R20 ;  /* 0x800000021214722b */ /* 0x008fce0000000014 */
[----:B------:R1:W-:Y:S04]  /*0440*/  STG.E.64 desc[UR6][R14.64+-0x18], R20 ;  /* 0xffffe8140e007986 */ /* 0x0003e8000c101b06 */
[----:B------:R-:W4:Y:S04]  /*0450*/  LDG.E.64 R18, desc[UR6][R16.64+-0x10] ;  /* 0xfffff00610127981 */ /* 0x000f28000c1e1b00 */
[----:B-1----:R-:W3:Y:S01]  /*0460*/  LDG.E.64 R20, desc[UR6][R14.64+0x8] ;  /* 0x000008060e147981 */ /* 0x002ee2000c1e1b00 */
[----:B----4-:R-:W-:-:S07]  /*0470*/  DFMA R22, R18, -R2, R22 ;  /* 0x800000021216722b */ /* 0x010fce0000000016 */
[----:B------:R1:W-:Y:S04]  /*0480*/  STG.E.64 desc[UR6][R14.64+-0x10], R22 ;  /* 0xfffff0160e007986 */ /* 0x0003e8000c101b06 */
[----:B------:R-:W5:Y:S02]  /*0490*/  LDG.E.64 R18, desc[UR6][R16.64+-0x8] ;  /* 0xfffff80610127981 */ /* 0x000f64000c1e1b00 */
[----:B-----5:R-:W-:-:S07]  /*04a0*/  DFMA R28, R18, -R2, R28 ;  /* 0x80000002121c722b */ /* 0x020fce000000001c */
[----:B------:R4:W-:Y:S04]  /*04b0*/  STG.E.64 desc[UR6][R14.64+-0x8], R28 ;  /* 0xfffff81c0e007986 */ /* 0x0009e8000c101b06 */
[----:B------:R-:W2:Y:S02]  /*04c0*/  LDG.E.64 R18, desc[UR6][R16.64] ;  /* 0x0000000610127981 */ /* 0x000ea4000c1e1b00 */
[----:B--2---:R-:W-:-:S07]  /*04d0*/  DFMA R26, R18, -R2, R26 ;  /* 0x80000002121a722b */ /* 0x004fce000000001a */
[----:B------:R2:W-:Y:S04]  /*04e0*/  STG.E.64 desc[UR6][R14.64], R26 ;  /* 0x0000001a0e007986 */ /* 0x0005e8000c101b06 */
[----:B------:R-:W3:Y:S02]  /*04f0*/  LDG.E.64 R18, desc[UR6][R16.64+0x8] ;  /* 0x0000080610127981 */ /* 0x000ee4000c1e1b00 */
[-C--:B---3--:R-:W-:Y:S02]  /*0500*/  DFMA R20, R18, -R2.reuse, R20 ;  /* 0x800000021214722b */ /* 0x088fe40000000014 */
[----:B------:R-:W3:Y:S05]  /*0510*/  LDG.E.64 R18, desc[UR6][R14.64+0x10] ;  /* 0x000010060e127981 */ /* 0x000eea000c1e1b00 */
[----:B------:R2:W-:Y:S04]  /*0520*/  STG.E.64 desc[UR6][R14.64+0x8], R20 ;  /* 0x000008140e007986 */ /* 0x0005e8000c101b06 */
[----:B-1----:R-:W3:Y:S02]  /*0530*/  LDG.E.64 R22, desc[UR6][R16.64+0x10] ;  /* 0x0000100610167981 */ /* 0x002ee4000c1e1b00 */
[----:B---3--:R-:W-:-:S02]  /*0540*/  DFMA R18, R22, -R2, R18 ;  /* 0x800000021612722b */ /* 0x008fc40000000012 */
[----:B------:R-:W3:Y:S05]  /*0550*/  LDG.E.64 R22, desc[UR6][R14.64+0x18] ;  /* 0x000018060e167981 */ /* 0x000eea000c1e1b00 */
[----:B------:R2:W-:Y:S04]  /*0560*/  STG.E.64 desc[UR6][R14.64+0x10], R18 ;  /* 0x000010120e007986 */ /* 0x0005e8000c101b06 */
[----:B----4-:R-:W3:Y:S01]  /*0570*/  LDG.E.64 R28, desc[UR6][R16.64+0x18] ;  /* 0x00001806101c7981 */ /* 0x010ee2000c1e1b00 */
[----:B------:R-:W-:-:S05]  /*0580*/  VIADD R24, R24, 0x8 ;  /* 0x0000000818187836 */ /* 0x000fca0000000000 */
[----:B------:R-:W-:Y:S01]  /*0590*/  ISETP.NE.AND P0, PT, R24, RZ, PT ;  /* 0x000000ff1800720c */ /* 0x000fe20003f05270 */
[----:B0-----:R-:W-:Y:S02]  /*05a0*/  VIADD R9, R9, 0x8 ;  /* 0x0000000809097836 */ /* 0x001fe40000000000 */
[----:B------:R-:W-:Y:S02]  /*05b0*/  VIADD R7, R7, 0x8 ;  /* 0x0000000807077836 */ /* 0x000fe40000000000 */
[----:B------:R-:W-:Y:S01]  /*05c0*/  VIADD R8, R8, 0x8 ;  /* 0x0000000808087836 */ /* 0x000fe20000000000 */
[----:B---3--:R-:W-:-:S07]  /*05d0*/  DFMA R22, R28, -R2, R22 ;  /* 0x800000021c16722b */ /* 0x008fce0000000016 */
[----:B------:R2:W-:Y:S01]  /*05e0*/  STG.E.64 desc[UR6][R14.64+0x18], R22 ;  /* 0x000018160e007986 */ /* 0x0005e2000c101b06 */
[----:B------:R-:W-:Y:S05]  /*05f0*/  @P0 BRA `(.L_x_23) ;  /* 0xfffffffc00600947 */ /* 0x000fea000383ffff */
.L_x_22:
[----:B------:R-:W-:Y:S05]  /*0600*/  @!P1 BRA `(.L_x_21) ;  /* 0x0000000000d49947 */ /* 0x000fea0003800000 */
[----:B------:R-:W-:Y:S02]  /*0610*/  ISETP.GE.U32.AND P0, PT, R6, 0x4, PT ;  /* 0x000000040600780c */ /* 0x000fe40003f06070 */
[----:B------:R-:W-:-:S04]  /*0620*/  LOP3.LUT R8, R4, 0x3, RZ, 0xc0, !PT ;  /* 0x0000000304087812 */ /* 0x000fc800078ec0ff */
[----:B------:R-:W-:-:S07]  /*0630*/  ISETP.NE.AND P1, PT, R8, RZ, PT ;  /* 0x000000ff0800720c */ /* 0x000fce0003f25270 */
[----:B------:R-:W-:Y:S06]  /*0640*/  @!P0 BRA `(.L_x_24) ;  /* 0x0000000000588947 */ /* 0x000fec0003800000 */
[----:B------:R-:W1:Y:S01]  /*0650*/  LDC.64 R6, c[0x0][0x380] ;  /* 0x0000e000ff067b82 */ /* 0x000e620000000a00 */
[-CC-:B0-----:R-:W-:Y:S02]  /*0660*/  IMAD R11, R13, R12.reuse, R9.reuse ;  /* 0x0000000c0d0b7224 */ /* 0x181fe400078e0209 */
[----:B--2---:R-:W-:Y:S02]  /*0670*/  IMAD R15, R5, R12, R9 ;  /* 0x0000000c050f7224 */ /* 0x004fe400078e0209 */
[----:B-1----:R-:W-:-:S04]  /*0680*/  IMAD.WIDE R10, R11, 0x8, R6 ;  /* 0x000000080b0a7825 */ /* 0x002fc800078e0206 */
[----:B------:R-:W-:Y:S02]  /*0690*/  IMAD.WIDE R6, R15, 0x8, R6 ;  /* 0x000000080f067825 */ /* 0x000fe400078e0206 */
[----:B------:R-:W2:Y:S04]  /*06a0*/  LDG.E.64 R14, desc[UR6][R10.64] ;  /* 0x000000060a0e7981 */ /* 0x000ea8000c1e1b00 */
[----:B------:R-:W2:Y:S04]  /*06b0*/  LDG.E.64 R16, desc[UR6][R6.64] ;  /* 0x0000000606107981 */ /* 0x000ea8000c1e1b00 */
[----:B------:R-:W3:Y:S04]  /*06c0*/  LDG.E.64 R18, desc[UR6][R6.64+0x8] ;  /* 0x0000080606127981 */ /* 0x000ee8000c1e1b00 */
[----:B------:R-:W4:Y:S04]  /*06d0*/  LDG.E.64 R20, desc[UR6][R6.64+0x10] ;  /* 0x0000100606147981 */ /* 0x000f28000c1e1b00 */
[----:B------:R-:W5:Y:S01]  /*06e0*/  LDG.E.64 R22, desc[UR6][R6.64+0x18] ;  /* 0x0000180606167981 */ /* 0x000f62000c1e1b00 */
[----:B--2---:R-:W-:-:S07]  /*06f0*/  DFMA R14, R14, -R2, R16 ;  /* 0x800000020e0e722b */ /* 0x004fce0000000010 */
[----:B------:R1:W-:Y:S04]  /*0700*/  STG.E.64 desc[UR6][R6.64], R14 ;  /* 0x0000000e06007986 */ /* 0x0003e8000c101b06 */
[----:B------:R-:W3:Y:S02]  /*0710*/  LDG.E.64 R16, desc[UR6][R10.64+0x8] ;  /* 0x000008060a107981 */ /* 0x000ee4000c1e1b00 */
[----:B---3--:R-:W-:-:S07]  /*0720*/  DFMA R16, R16, -R2, R18 ;  /* 0x800000021010722b */ /* 0x008fce0000000012 */
[----:B------:R1:W-:Y:S04]  /*0730*/  STG.E.64 desc[UR6][R6.64+0x8], R16 ;  /* 0x0000081006007986 */ /* 0x0003e8000c101b06 */
[----:B------:R-:W4:Y:S02]  /*0740*/  LDG.E.64 R18, desc[UR6][R10.64+0x10] ;  /* 0x000010060a127981 */ /* 0x000f24000c1e1b00 */
[----:B----4-:R-:W-:-:S07]  /*0750*/  DFMA R18, R18, -R2, R20 ;  /* 0x800000021212722b */ /* 0x010fce0000000014 */
[----:B------:R1:W-:Y:S04]  /*0760*/  STG.E.64 desc[UR6][R6.64+0x10], R18 ;  /* 0x0000101206007986 */ /* 0x0003e8000c101b06 */
[----:B------:R-:W5:Y:S01]  /*0770*/  LDG.E.64 R20, desc[UR6][R10.64+0x18] ;  /* 0x000018060a147981 */ /* 0x000f62000c1e1b00 */
[----:B------:R-:W-:Y:S01]  /*0780*/  VIADD R9, R9, 0x4 ;  /* 0x0000000409097836 */ /* 0x000fe20000000000 */
[----:B-----5:R-:W-:-:S07]  /*0790*/  DFMA R20, R20, -R2, R22 ;  /* 0x800000021414722b */ /* 0x020fce0000000016 */
[----:B------:R1:W-:Y:S04]  /*07a0*/  STG.E.64 desc[UR6][R6.64+0x18], R20 ;  /* 0x0000181406007986 */ /* 0x0003e8000c101b06 */
.L_x_24:
[----:B------:R-:W-:Y:S05]  /*07b0*/  @!P1 BRA `(.L_x_21) ;  /* 0x0000000000689947 */ /* 0x000fea0003800000 */
[----:B------:R-:W-:-:S13]  /*07c0*/  ISETP.NE.AND P0, PT, R8, 0x1, PT ;  /* 0x000000010800780c */ /* 0x000fda0003f05270 */
[----:B-1----:R-:W1:Y:S01]  /*07d0*/  @P0 LDC.64 R6, c[0x0][0x380] ;  /* 0x0000e000ff060b82 */ /* 0x002e620000000a00 */
[-CC-:B0-2---:R-:W-:Y:S02]  /*07e0*/  @P0 IMAD R19, R13, R12.reuse, R9.reuse ;  /* 0x0000000c0d130224 */ /* 0x185fe400078e0209 */
[----:B------:R-:W-:Y:S02]  /*07f0*/  @P0 IMAD R11, R5, R12, R9 ;  /* 0x0000000c050b0224 */ /* 0x000fe400078e0209 */
[----:B-1----:R-:W-:-:S04]  /*0800*/  @P0 IMAD.WIDE R18, R19, 0x8, R6 ;  /* 0x0000000813120825 */ /* 0x002fc800078e0206 */
[----:B------:R-:W-:Y:S02]  /*0810*/  @P0 IMAD.WIDE R6, R11, 0x8, R6 ;  /* 0x000000080b060825 */ /* 0x000fe400078e0206 */
[----:B------:R-:W2:Y:S04]  /*0820*/  @P0 LDG.E.64 R10, desc[UR6][R18.64] ;  /* 0x00000006120a0981 */ /* 0x000ea8000c1e1b00 */
[----:B------:R-:W2:Y:S01]  /*0830*/  @P0 LDG.E.64 R14, desc[UR6][R6.64] ;  /* 0x00000006060e0981 */ /* 0x000ea2000c1e1b00 */
[----:B------:R-:W-:-:S04]  /*0840*/  LOP3.LUT R4, R4, 0x1, RZ, 0xc0, !PT ;  /* 0x0000000104047812 */ /* 0x000fc800078ec0ff */
[----:B------:R-:W-:-:S13]  /*0850*/  ISETP.NE.U32.AND P1, PT, R4, 0x1, PT ;  /* 0x000000010400780c */ /* 0x000fda0003f25070 */
[----:B------:R-:W0:Y:S01]  /*0860*/  @!P1 LDC.64 R20, c[0x0][0x380] ;  /* 0x0000e000ff149b82 */ /* 0x000e220000000a00 */
[----:B--2---:R-:W-:Y:S01]  /*0870*/  @P0 DFMA R14, R10, -R2, R14 ;  /* 0x800000020a0e022b */ /* 0x004fe2000000000e */
[----:B------:R-:W2:Y:S06]  /*0880*/  @P0 LDG.E.64 R10, desc[UR6][R6.64+0x8] ;  /* 0x00000806060a0981 */ /* 0x000eac000c1e1b00 */
[----:B------:R1:W-:Y:S04]  /*0890*/  @P0 STG.E.64 desc[UR6][R6.64], R14 ;  /* 0x0000000e06000986 */ /* 0x0003e8000c101b06 */
[----:B------:R-:W2:Y:S01]  /*08a0*/  @P0 LDG.E.64 R16, desc[UR6][R18.64+0x8] ;  /* 0x0000080612100981 */ /* 0x000ea2000c1e1b00 */
[----:B------:R-:W-:-:S05]  /*08b0*/  @P0 IADD3 R9, PT, PT, R9, 0x2, RZ ;  /* 0x0000000209090810 */ /* 0x000fca0007ffe0ff */
[-CC-:B------:R-:W-:Y:S02]  /*08c0*/  @!P1 IMAD R23, R5, R12.reuse, R9.reuse ;  /* 0x0000000c05179224 */ /* 0x180fe400078e0209 */
[----:B------:R-:W-:Y:S02]  /*08d0*/  @!P1 IMAD R5, R13, R12, R9 ;  /* 0x0000000c0d059224 */ /* 0x000fe400078e0209 */
[----:B0-----:R-:W-:-:S04]  /*08e0*/  @!P1 IMAD.WIDE R8, R23, 0x8, R20 ;  /* 0x0000000817089825 */ /* 0x001fc800078e0214 */
[----:B------:R-:W-:Y:S01]  /*08f0*/  @!P1 IMAD.WIDE R4, R5, 0x8, R20 ;  /* 0x0000000805049825 */ /* 0x000fe200078e0214 */
[----:B--2---:R-:W-:-:S07]  /*0900*/  @P0 DFMA R10, R16, -R2, R10 ;  /* 0x80000002100a022b */ /* 0x004fce000000000a */
[----:B------:R3:W-:Y:S04]  /*0910*/  @P0 STG.E.64 desc[UR6][R6.64+0x8], R10 ;  /* 0x0000080a06000986 */ /* 0x0007e8000c101b06 */
[----:B------:R-:W2:Y:S04]  /*0920*/  @!P1 LDG.E.64 R4, desc[UR6][R4.64] ;  /* 0x0000000604049981 */ /* 0x000ea8000c1e1b00 */
[----:B-1----:R-:W2:Y:S02]  /*0930*/  @!P1 LDG.E.64 R14, desc[UR6][R8.64] ;  /* 0x00000006080e9981 */ /* 0x002ea4000c1e1b00 */
[----:B--2---:R-:W-:-:S07]  /*0940*/  @!P1 DFMA R14, R4, -R2, R14 ;  /* 0x80000002040e922b */ /* 0x004fce000000000e */
[----:B------:R3:W-:Y:S04]  /*0950*/  @!P1 STG.E.64 desc[UR6][R8.64], R14 ;  /* 0x0000000e08009986 */ /* 0x0007e8000c101b06 */
.L_x_21:
[----:B------:R-:W4:Y:S02]  /*0960*/  LDC.64 R4, c[0x0][0x388] ;  /* 0x0000e200ff047b82 */ /* 0x000f240000000a00 */
[----:B----4-:R-:W-:-:S04]  /*0970*/  IMAD.WIDE R4, R13, 0x8, R4 ;  /* 0x000000080d047825 */ /* 0x010fc800078e0204 */
[----:B-1-3--:R-:W-:Y:S02]  /*0980*/  IMAD.WIDE R6, R0, 0x8, R4 ;  /* 0x0000000800067825 */ /* 0x00afe400078e0204 */
[----:B------:R-:W3:Y:S04]  /*0990*/  LDG.E.64 R4, desc[UR6][R4.64] ;  /* 0x0000000604047981 */ /* 0x000ee8000c1e1b00 */
[----:B0-----:R-:W3:Y:S02]  /*09a0*/  LDG.E.64 R8, desc[UR6][R6.64] ;  /* 0x0000000606087981 */ /* 0x001ee4000c1e1b00 */
[----:B---3--:R-:W-:-:S07]  /*09b0*/  DFMA R8, R4, -R2, R8 ;  /* 0x800000020408722b */ /* 0x008fce0000000008 */
[----:B------:R-:W-:Y:S01]  /*09c0*/  STG.E.64 desc[UR6][R6.64], R8 ;  /* 0x0000000806007986 */ /* 0x000fe2000c101b06 */
[----:B------:R-:W-:Y:S05]  /*09d0*/  EXIT ;  /* 0x000000000000794d */ /* 0x000fea0003800000 */
        .weak           $__internal_1_$__cuda_sm20_div_rn_f64_full
        .type           $__internal_1_$__cuda_sm20_div_rn_f64_full,@function
        .size           $__internal_1_$__cuda_sm20_div_rn_f64_full,(.L_x_32 - $__internal_1_$__cuda_sm20_div_rn_f64_full)
$__internal_1_$__cuda_sm20_div_rn_f64_full:
[C---:B------:R-:W-:Y:S01]  /*09e0*/  FSETP.GEU.AND P0, PT, |R7|.reuse, 1.469367938527859385e-39, PT ;  /* 0x001000000700780b */ /* 0x040fe20003f0e200 */
[----:B------:R-:W-:Y:S01]  /*09f0*/  IMAD.MOV.U32 R12, RZ, RZ, 0x1 ;  /* 0x00000001ff0c7424 */ /* 0x000fe200078e00ff */
[----:B------:R-:W-:Y:S01]  /*0a00*/  LOP3.LUT R2, R7, 0x800fffff, RZ, 0xc0, !PT ;  /* 0x800fffff07027812 */ /* 0x000fe200078ec0ff */
[----:B------:R-:W-:Y:S01]  /*0a10*/  BSSY.RECONVERGENT B1, `(.L_x_25) ;  /* 0x0000055000017945 */ /* 0x000fe20003800200 */
[C---:B------:R-:W-:Y:S02]  /*0a20*/  FSETP.GEU.AND P2, PT, |R11|.reuse, 1.469367938527859385e-39, PT ;  /* 0x001000000b00780b */ /* 0x040fe40003f4e200 */
[----:B------:R-:W-:Y:S01]  /*0a30*/  LOP3.LUT R3, R2, 0x3ff00000, RZ, 0xfc, !PT ;  /* 0x3ff0000002037812 */ /* 0x000fe200078efcff */
[----:B------:R-:W-:Y:S01]  /*0a40*/  IMAD.MOV.U32 R2, RZ, RZ, R6 ;  /* 0x000000ffff027224 */ /* 0x000fe200078e0006 */
[----:B------:R-:W-:Y:S02]  /*0a50*/  LOP3.LUT R9, R11, 0x7ff00000, RZ, 0xc0, !PT ;  /* 0x7ff000000b097812 */ /* 0x000fe400078ec0ff */
[----:B------:R-:W-:-:S03]  /*0a60*/  LOP3.LUT R20, R7, 0x7ff00000, RZ, 0xc0, !PT ;  /* 0x7ff0000007147812 */ /* 0x000fc600078ec0ff */
[----:B------:R-:W-:Y:S01]  /*0a70*/  @!P0 DMUL R2, R6, 8.98846567431157953865e+307 ;  /* 0x7fe0000006028828 */ /* 0x000fe20000000000 */
[----:B------:R-:W-:-:S03]  /*0a80*/  ISETP.GE.U32.AND P1, PT, R9, R20, PT ;  /* 0x000000140900720c */ /* 0x000fc60003f26070 */
[----:B------:R-:W-:Y:S01]  /*0a90*/  @!P2 LOP3.LUT R18, R7, 0x7ff00000, RZ, 0xc0, !PT ;  /* 0x7ff000000712a812 */ /* 0x000fe200078ec0ff */
[----:B------:R-:W-:Y:S01]  /*0aa0*/  @!P2 IMAD.MOV.U32 R22, RZ, RZ, RZ ;  /* 0x000000ffff16a224 */ /* 0x000fe200078e00ff */
[----:B------:R-:W0:Y:S02]  /*0ab0*/  MUFU.RCP64H R13, R3 ;  /* 0x00000003000d7308 */ /* 0x000e240000001800 */
[----:B------:R-:W-:Y:S01]  /*0ac0*/  @!P2 ISETP.GE.U32.AND P3, PT, R9, R18, PT ;  /* 0x000000120900a20c */ /* 0x000fe20003f66070 */
[----:B0-----:R-:W-:-:S08]  /*0ad0*/  DFMA R14, R12, -R2, 1 ;  /* 0x3ff000000c0e742b */ /* 0x001fd00000000802 */
[----:B------:R-:W-:Y:S01]  /*0ae0*/  DFMA R16, R14, R14, R14 ;  /* 0x0000000e0e10722b */ /* 0x000fe2000000000e */
[----:B------:R-:W-:-:S05]  /*0af0*/  IMAD.MOV.U32 R14, RZ, RZ, 0x1ca00000 ;  /* 0x1ca00000ff0e7424 */ /* 0x000fca00078e00ff */
[C---:B------:R-:W-:Y:S02]  /*0b00*/  @!P2 SEL R15, R14.reuse, 0x63400000, !P3 ;  /* 0x634000000e0fa807 */ /* 0x040fe40005800000 */
[----:B------:R-:W-:Y:S01]  /*0b10*/  DFMA R16, R12, R16, R12 ;  /* 0x000000100c10722b */ /* 0x000fe2000000000c */
[----:B------:R-:W-:Y:S01]  /*0b20*/  SEL R13, R14, 0x63400000, !P1 ;  /* 0x634000000e0d7807 */ /* 0x000fe20004800000 */
[----:B------:R-:W-:Y:S01]  /*0b30*/  IMAD.MOV.U32 R12, RZ, RZ, R10 ;  /* 0x000000ffff0c7224 */ /* 0x000fe200078e000a */
[--C-:B------:R-:W-:Y:S02]  /*0b40*/  @!P2 LOP3.LUT R15, R15, 0x80000000, R11.reuse, 0xf8, !PT ;  /* 0x800000000f0fa812 */ /* 0x100fe400078ef80b */
[----:B------:R-:W-:Y:S02]  /*0b50*/  LOP3.LUT R13, R13, 0x800fffff, R11, 0xf8, !PT ;  /* 0x800fffff0d0d7812 */ /* 0x000fe400078ef80b */
[----:B------:R-:W-:Y:S01]  /*0b60*/  @!P2 LOP3.LUT R23, R15, 0x100000, RZ, 0xfc, !PT ;  /* 0x001000000f17a812 */ /* 0x000fe200078efcff */
[----:B------:R-:W-:-:S05]  /*0b70*/  DFMA R18, R16, -R2, 1 ;  /* 0x3ff000001012742b */ /* 0x000fca0000000802 */
[----:B------:R-:W-:Y:S01]  /*0b80*/  @!P2 DFMA R12, R12, 2, -R22 ;  /* 0x400000000c0ca82b */ /* 0x000fe20000000816 */
[----:B------:R-:W-:Y:S02]  /*0b90*/  IMAD.MOV.U32 R23, RZ, RZ, R9 ;  /* 0x000000ffff177224 */ /* 0x000fe400078e0009 */
[----:B------:R-:W-:Y:S01]  /*0ba0*/  DFMA R16, R16, R18, R16 ;  /* 0x000000121010722b */ /* 0x000fe20000000010 */
[----:B------:R-:W-:Y:S02]  /*0bb0*/  MOV R22, R20 ;  /* 0x0000001400167202 */ /* 0x000fe40000000f00 */
[----:B------:R-:W-:-:S04]  /*0bc0*/  @!P0 LOP3.LUT R22, R3, 0x7ff00000, RZ, 0xc0, !PT ;  /* 0x7ff0000003168812 */ /* 0x000fc800078ec0ff */
[----:B------:R-:W-:Y:S01]  /*0bd0*/  @!P2 LOP3.LUT R23, R13, 0x7ff00000, RZ, 0xc0, !PT ;  /* 0x7ff000000d17a812 */ /* 0x000fe200078ec0ff */
[----:B------:R-:W-:Y:S01]  /*0be0*/  VIADD R24, R22, 0xffffffff ;  /* 0xffffffff16187836 */ /* 0x000fe20000000000 */
[----:B------:R-:W-:-:S03]  /*0bf0*/  DMUL R18, R16, R12 ;  /* 0x0000000c10127228 */ /* 0x000fc60000000000 */
        /* <DEDUP_REMOVED lines=23> */
[C---:B------:R-:W-:Y:S01]  /*0d70*/  IADD3 R3, PT, PT, -R9.reuse, RZ, RZ ;  /* 0x000000ff09037210 */ /* 0x040fe20007ffe1ff */
[----:B------:R-:W-:Y:S01]  /*0d80*/  IMAD.MOV.U32 R2, RZ, RZ, RZ ;  /* 0x000000ffff027224 */ /* 0x000fe200078e00ff */
[----:B------:R-:W-:Y:S01]  /*0d90*/  DMUL.RP R10, R16, R10 ;  /* 0x0000000a100a7228 */ /* 0x000fe20000008000 */
[----:B------:R-:W-:-:S04]  /*0da0*/  IADD3 R9, PT, PT, -R9, -0x43300000, RZ ;  /* 0xbcd0000009097810 */ /* 0x000fc80007ffe1ff */
[----:B------:R-:W-:-:S05]  /*0db0*/  DFMA R2, R14, -R2, R16 ;  /* 0x800000020e02722b */ /* 0x000fca0000000010 */
[----:B------:R-:W-:-:S05]  /*0dc0*/  LOP3.LUT R7, R11, R7, RZ, 0x3c, !PT ;  /* 0x000000070b077212 */ /* 0x000fca00078e3cff */
[----:B------:R-:W-:-:S04]  /*0dd0*/  FSETP.NEU.AND P0, PT, |R3|, R9, PT ;  /* 0x000000090300720b */ /* 0x000fc80003f0d200 */
[----:B------:R-:W-:Y:S02]  /*0de0*/  FSEL R14, R10, R14, !P0 ;  /* 0x0000000e0a0e7208 */ /* 0x000fe40004000000 */
[----:B------:R-:W-:Y:S01]  /*0df0*/  FSEL R15, R7, R15, !P0 ;  /* 0x0000000f070f7208 */ /* 0x000fe20004000000 */
[----:B------:R-:W-:Y:S06]  /*0e00*/  BRA `(.L_x_27) ;  /* 0x0000000000547947 */ /* 0x000fec0003800000 */
.L_x_26:
        /* <DEDUP_REMOVED lines=13> */
[----:B------:R-:W-:Y:S01]  /*0ee0*/  @P0 IMAD.MOV.U32 R14, RZ, RZ, RZ ;  /* 0x000000ffff0e0224 */ /* 0x000fe200078e00ff */
[----:B------:R-:W-:Y:S01]  /*0ef0*/  @P0 MOV R15, R2 ;  /* 0x00000002000f0202 */ /* 0x000fe20000000f00 */
[----:B------:R-:W-:Y:S06]  /*0f00*/  BRA `(.L_x_27) ;  /* 0x0000000000147947 */ /* 0x000fec0003800000 */
.L_x_29:
[----:B------:R-:W-:Y:S01]  /*0f10*/  LOP3.LUT R15, R7, 0x80000, RZ, 0xfc, !PT ;  /* 0x00080000070f7812 */ /* 0x000fe200078efcff */
[----:B------:R-:W-:Y:S01]  /*0f20*/  IMAD.MOV.U32 R14, RZ, RZ, R6 ;  /* 0x000000ffff0e7224 */ /* 0x000fe200078e0006 */
[----:B------:R-:W-:Y:S06]  /*0f30*/  BRA `(.L_x_27) ;  /* 0x0000000000087947 */ /* 0x000fec0003800000 */
.L_x_28:
[----:B------:R-:W-:Y:S01]  /*0f40*/  LOP3.LUT R15, R11, 0x80000, RZ, 0xfc, !PT ;  /* 0x000800000b0f7812 */ /* 0x000fe200078efcff */
[----:B------:R-:W-:-:S07]  /*0f50*/  IMAD.MOV.U32 R14, RZ, RZ, R10 ;  /* 0x000000ffff0e7224 */ /* 0x000fce00078e000a */
.L_x_27:
[----:B------:R-:W-:Y:S05]  /*0f60*/  BSYNC.RECONVERGENT B1 ;  /* 0x0000000000017941 */ /* 0x000fea0003800200 */
.L_x_25:
[----:B------:R-:W-:Y:S02]  /*0f70*/  IMAD.MOV.U32 R2, RZ, RZ, R4 ;  /* 0x000000ffff027224 */ /* 0x000fe400078e0004 */
[----:B------:R-:W-:-:S04]  /*0f80*/  IMAD.MOV.U32 R3, RZ, RZ, 0x0 ;  /* 0x00000000ff037424 */ /* 0x000fc800078e00ff */
[----:B------:R-:W-:Y:S05]  /*0f90*/  RET.REL.NODEC R2 `(_Z27gaussian_elimination_kernelPdS_ii) ;  /* 0xfffffff002187950 */ /* 0x000fea0003c3ffff */
.L_x_30:
        /* <DEDUP_REMOVED lines=14> */
.L_x_32:


//--------------------- .nv.shared.reserved.0     --------------------------
	.section	.nv.shared.reserved.0,"aw",@nobits
	.weak		__nv_reservedSMEM_offset_0_alias
	.size		__nv_reservedSMEM_offset_0_alias, 0, 64
	.other		__nv_reservedSMEM_offset_0_alias,@"STO_CUDA_RESERVED_SHARED STV_DEFAULT"
__nv_reservedSMEM_offset_0_alias:
	.zero		0
	.zero		64


//--------------------- .nv.constant0._Z24back_substitution_kernelPdS_S_i --------------------------
	.section	.nv.constant0._Z24back_substitution_kernelPdS_S_i,"a",@progbits
	.sectionflags	@""
	.align	4
.nv.constant0._Z24back_substitution_kernelPdS_S_i:
	.zero		924


//--------------------- .nv.constant0._Z27gaussian_elimination_kernelPdS_ii --------------------------
	.section	.nv.constant0._Z27gaussian_elimination_kernelPdS_ii,"a",@progbits
	.sectionflags	@""
	.align	4
.nv.constant0._Z27gaussian_elimination_kernelPdS_ii:
	.zero		920


//--------------------- SYMBOLS --------------------------

	.type		.nv.reservedSmem.offset0,@object
	.size		.nv.reservedSmem.offset0,0x4
